// auto-generated by cutlass_sweep.conv — config: {"arch": "sm_90", "cluster_m": 2, "cluster_n": 1, "conv_kind": "dgrad", "dtype": "fp16", "ndim": 3, "tile_k": 32, "tile_m": 128, "tile_n": 64}
#include "cutlass/cutlass.h"
#include "cute/tensor.hpp"
#include "cutlass/kernel_hardware_info.hpp"
#include "cutlass/conv/convolution.h"
#include "cutlass/conv/dispatch_policy.hpp"
#include "cutlass/conv/collective/collective_builder.hpp"
#include "cutlass/conv/kernel/conv_universal.hpp"
#include "cutlass/conv/device/conv_universal_adapter.hpp"
#include "cutlass/epilogue/collective/collective_builder.hpp"

using namespace cute;
using Elem = cutlass::half_t;
using Acc  = float;
using LayoutAB = cutlass::layout::TensorNDHWC;
using LayoutC  = cutlass::layout::TensorNDHWC;
constexpr auto ConvOp = cutlass::conv::Operator::kDgrad;
using TileShape    = Shape<_128, _64, Shape<_32>>;
using ClusterShape = Shape<_2, _1, _1>;

using CollectiveEpilogue = typename cutlass::epilogue::collective::CollectiveBuilder<
    cutlass::arch::Sm90, cutlass::arch::OpClassTensorOp,
    TileShape, ClusterShape,
    cutlass::epilogue::collective::EpilogueTileAuto,
    Acc, Acc,
    Elem, LayoutC, 128 / cutlass::sizeof_bits<Elem>::value,
    Elem, LayoutC, 128 / cutlass::sizeof_bits<Elem>::value,
    cutlass::epilogue::collective::EpilogueScheduleAuto
  >::CollectiveOp;

using CollectiveMainloop = typename cutlass::conv::collective::CollectiveBuilder<
    cutlass::arch::Sm90, cutlass::arch::OpClassTensorOp, ConvOp,
    Elem, LayoutAB, 128 / cutlass::sizeof_bits<Elem>::value,
    Elem, LayoutAB, 128 / cutlass::sizeof_bits<Elem>::value,
    Acc,
    TileShape, ClusterShape,
    cutlass::conv::collective::StageCountAutoCarveout<
        static_cast<int>(sizeof(typename CollectiveEpilogue::SharedStorage))>,
    cutlass::conv::collective::KernelScheduleAuto
  >::CollectiveOp;

using ProblemShape = cutlass::conv::ConvProblemShape<
    ConvOp, CollectiveMainloop::DispatchPolicy::NumSpatialDimensions>;
using ConvKernel = cutlass::conv::kernel::ConvUniversal<
    ProblemShape, CollectiveMainloop, CollectiveEpilogue>;
using Conv = cutlass::conv::device::ConvUniversalAdapter<ConvKernel>;

auto* _anchor = &cutlass::device_kernel<ConvKernel>;


// ===== COMPILED SASS (sm_90a) =====

	.target	sm_90a

	.elftype	@"ET_EXEC"


//--------------------- .note.nv.tkinfo           --------------------------
	.section	.note.nv.tkinfo,"",@"SHT_NOTE"
	.sectionflags	@"SHF_NOTE_NV_TKINFO"
	.tkinfo
        /*0018*/ 	.word	0x00000002
        /*0030*/ 	.string	""
        /*0030*/ 	.string	"ptxas"
        /*0030*/ 	.string	"Cuda compilation tools, release 13.0, V13.0.88"
        /*0030*/ 	.string	"Build cuda_13.0.r13.0/compiler.36424714_0"
        /*0030*/ 	.string	"-arch sm_90a -m 64 "



//--------------------- .note.nv.cuinfo           --------------------------
	.section	.note.nv.cuinfo,"",@"SHT_NOTE"
	.sectionflags	@"SHF_NOTE_NV_CUINFO"
        /*0018*/ 	.short	0x0002
        /*001a*/ 	.short	0x005a
        /*001c*/ 	.short	0x0082
	.zero		2


//--------------------- .nv.info                  --------------------------
	.section	.nv.info,"",@"SHT_CUDA_INFO"
	.align	4


	//----- nvinfo : EIATTR_REGCOUNT
	.align		4
        /*0000*/ 	.byte	0x04, 0x2f
        /*0002*/ 	.short	(.L_12 - .L_11)
	.align		4
.L_11:
        /*0004*/ 	.word	index@(_ZN7cutlass13device_kernelINS_4conv6kernel13ConvUniversalINS1_16ConvProblemShapeILNS1_8OperatorE1ELi3EEENS1_10collective14CollectiveConvINS1_46MainloopSm90TmaGmmaWarpSpecializedImplicitGemmILS5_1ELi18ELi3EN4cute5tupleIJNSA_1CILi2EEENSC_ILi1EEESE_EEENS1_36KernelImplicitTmaWarpSpecializedSm90ELi1EEENSB_IJNSC_ILi128EEENSC_ILi64EEENSB_IJNSC_ILi32EEEEEEEEENS_6half_tESN_NSA_8TiledMMAINSA_8MMA_AtomIJNSA_4SM904GMMA25MMA_64x64x16_F32F16F16_SSILNSR_5MajorE0ELST_1ELNSR_7ScaleInE1ELSU_1EEEEEENSA_6LayoutINSB_IJSE_SE_SE_EEENSB_IJNSC_ILi0EEESZ_SZ_EEEEENSB_IJNSA_10UnderscoreES12_S12_EEEEENS7_6detail26Sm90ImplicitGemmTileTraitsINSA_20SM90_TMA_LOAD_IM2COLENSA_14ComposedLayoutINSA_7SwizzleILi2ELi4ELi3EEENSA_18smem_ptr_flag_bitsILi16EEENSX_INSB_IJNSB_IJNSC_ILi8EEENSC_ILi16EEEEEENSB_IJSK_SE_EEENSB_IJSE_NSC_ILi18EEEEEEEEENSB_IJNSB_IJSK_NSC_ILi256EEEEEENSB_IJSE_SZ_EEENSB_IJSZ_NSC_ILi4096EEEEEEEEEEEEEvEENS16_INSA_23SM90_TMA_LOAD_MULTICASTENS18_INS19_ILi3ELi4ELi3EEES1C_NSX_INSB_IJNSB_IJSJ_SE_EEENSB_IJS1D_NSC_ILi4EEEEEES1I_EEENSB_IJS1M_NSB_IJSJ_NSC_ILi512EEEEEENSB_IJSZ_NSC_ILi2048EEEEEEEEEEEEEvEEEENS_8epilogue10collective6detail29Sm90TmaWarpSpecializedAdapterINS29_15DefaultEpilogueISN_NSB_IJNSB_IJllllEEESE_SZ_EEES2E_NS28_6thread17LinearCombinationISN_Li1EffLNS2F_9ScaleType4KindE0ELNS_15FloatRoundStyleE2ESN_EENS_4gemm15EpilogueDefaultEEEEEvvEEEEvNT_6ParamsE)
        /*0008*/ 	.word	0x0000005a


	//----- nvinfo : EIATTR_FRAME_SIZE
	.align		4
.L_12:
        /*000c*/ 	.byte	0x04, 0x11
        /*000e*/ 	.short	(.L_14 - .L_13)
	.align		4
.L_13:
        /*0010*/ 	.word	index@(_ZN7cutlass13device_kernelINS_4conv6kernel13ConvUniversalINS1_16ConvProblemShapeILNS1_8OperatorE1ELi3EEENS1_10collective14CollectiveConvINS1_46MainloopSm90TmaGmmaWarpSpecializedImplicitGemmILS5_1ELi18ELi3EN4cute5tupleIJNSA_1CILi2EEENSC_ILi1EEESE_EEENS1_36KernelImplicitTmaWarpSpecializedSm90ELi1EEENSB_IJNSC_ILi128EEENSC_ILi64EEENSB_IJNSC_ILi32EEEEEEEEENS_6half_tESN_NSA_8TiledMMAINSA_8MMA_AtomIJNSA_4SM904GMMA25MMA_64x64x16_F32F16F16_SSILNSR_5MajorE0ELST_1ELNSR_7ScaleInE1ELSU_1EEEEEENSA_6LayoutINSB_IJSE_SE_SE_EEENSB_IJNSC_ILi0EEESZ_SZ_EEEEENSB_IJNSA_10UnderscoreES12_S12_EEEEENS7_6detail26Sm90ImplicitGemmTileTraitsINSA_20SM90_TMA_LOAD_IM2COLENSA_14ComposedLayoutINSA_7SwizzleILi2ELi4ELi3EEENSA_18smem_ptr_flag_bitsILi16EEENSX_INSB_IJNSB_IJNSC_ILi8EEENSC_ILi16EEEEEENSB_IJSK_SE_EEENSB_IJSE_NSC_ILi18EEEEEEEEENSB_IJNSB_IJSK_NSC_ILi256EEEEEENSB_IJSE_SZ_EEENSB_IJSZ_NSC_ILi4096EEEEEEEEEEEEEvEENS16_INSA_23SM90_TMA_LOAD_MULTICASTENS18_INS19_ILi3ELi4ELi3EEES1C_NSX_INSB_IJNSB_IJSJ_SE_EEENSB_IJS1D_NSC_ILi4EEEEEES1I_EEENSB_IJS1M_NSB_IJSJ_NSC_ILi512EEEEEENSB_IJSZ_NSC_ILi2048EEEEEEEEEEEEEvEEEENS_8epilogue10collective6detail29Sm90TmaWarpSpecializedAdapterINS29_15DefaultEpilogueISN_NSB_IJNSB_IJllllEEESE_SZ_EEES2E_NS28_6thread17LinearCombinationISN_Li1EffLNS2F_9ScaleType4KindE0ELNS_15FloatRoundStyleE2ESN_EENS_4gemm15EpilogueDefaultEEEEEvvEEEEvNT_6ParamsE)
        /*0014*/ 	.word	0x00000000


	//----- nvinfo : EIATTR_MIN_STACK_SIZE
	.align		4
.L_14:
        /*0018*/ 	.byte	0x04, 0x12
        /*001a*/ 	.short	(.L_16 - .L_15)
	.align		4
.L_15:
        /*001c*/ 	.word	index@(_ZN7cutlass13device_kernelINS_4conv6kernel13ConvUniversalINS1_16ConvProblemShapeILNS1_8OperatorE1ELi3EEENS1_10collective14CollectiveConvINS1_46MainloopSm90TmaGmmaWarpSpecializedImplicitGemmILS5_1ELi18ELi3EN4cute5tupleIJNSA_1CILi2EEENSC_ILi1EEESE_EEENS1_36KernelImplicitTmaWarpSpecializedSm90ELi1EEENSB_IJNSC_ILi128EEENSC_ILi64EEENSB_IJNSC_ILi32EEEEEEEEENS_6half_tESN_NSA_8TiledMMAINSA_8MMA_AtomIJNSA_4SM904GMMA25MMA_64x64x16_F32F16F16_SSILNSR_5MajorE0ELST_1ELNSR_7ScaleInE1ELSU_1EEEEEENSA_6LayoutINSB_IJSE_SE_SE_EEENSB_IJNSC_ILi0EEESZ_SZ_EEEEENSB_IJNSA_10UnderscoreES12_S12_EEEEENS7_6detail26Sm90ImplicitGemmTileTraitsINSA_20SM90_TMA_LOAD_IM2COLENSA_14ComposedLayoutINSA_7SwizzleILi2ELi4ELi3EEENSA_18smem_ptr_flag_bitsILi16EEENSX_INSB_IJNSB_IJNSC_ILi8EEENSC_ILi16EEEEEENSB_IJSK_SE_EEENSB_IJSE_NSC_ILi18EEEEEEEEENSB_IJNSB_IJSK_NSC_ILi256EEEEEENSB_IJSE_SZ_EEENSB_IJSZ_NSC_ILi4096EEEEEEEEEEEEEvEENS16_INSA_23SM90_TMA_LOAD_MULTICASTENS18_INS19_ILi3ELi4ELi3EEES1C_NSX_INSB_IJNSB_IJSJ_SE_EEENSB_IJS1D_NSC_ILi4EEEEEES1I_EEENSB_IJS1M_NSB_IJSJ_NSC_ILi512EEEEEENSB_IJSZ_NSC_ILi2048EEEEEEEEEEEEEvEEEENS_8epilogue10collective6detail29Sm90TmaWarpSpecializedAdapterINS29_15DefaultEpilogueISN_NSB_IJNSB_IJllllEEESE_SZ_EEES2E_NS28_6thread17LinearCombinationISN_Li1EffLNS2F_9ScaleType4KindE0ELNS_15FloatRoundStyleE2ESN_EENS_4gemm15EpilogueDefaultEEEEEvvEEEEvNT_6ParamsE)
        /*0020*/ 	.word	0x00000000
.L_16:


//--------------------- .nv.compat                --------------------------
	.section	.nv.compat,"",@"SHT_CUDA_COMPAT_INFO"
	.align	4
        /*0000*/ 	.byte	0x02, 0x09, 0x01, 0x00, 0x02, 0x02, 0x04, 0x00, 0x02, 0x05, 0x05, 0x00, 0x03, 0x07, 0x01, 0x01
        /*0010*/ 	.byte	0x02, 0x03, 0x01, 0x00, 0x02, 0x06, 0x01, 0x00, 0x04, 0x0b, 0x08, 0x00, 0x00, 0x00, 0x00, 0x00
        /*0020*/ 	.byte	0x00, 0x00, 0x00, 0x00


//--------------------- .nv.info._ZN7cutlass13device_kernelINS_4conv6kernel13ConvUniversalINS1_16ConvProblemShapeILNS1_8OperatorE1ELi3EEENS1_10collective14CollectiveConvINS1_46MainloopSm90TmaGmmaWarpSpecializedImplicitGemmILS5_1ELi18ELi3EN4cute5tupleIJNSA_1CILi2EEENSC_ILi1EEESE_EEENS1_36KernelImplicitTmaWarpSpecializedSm90ELi1EEENSB_IJNSC_ILi128EEENSC_ILi64EEENSB_IJNSC_ILi32EEEEEEEEENS_6half_tESN_NSA_8TiledMMAINSA_8MMA_AtomIJNSA_4SM904GMMA25MMA_64x64x16_F32F16F16_SSILNSR_5MajorE0ELST_1ELNSR_7ScaleInE1ELSU_1EEEEEENSA_6LayoutINSB_IJSE_SE_SE_EEENSB_IJNSC_ILi0EEESZ_SZ_EEEEENSB_IJNSA_10UnderscoreES12_S12_EEEEENS7_6detail26Sm90ImplicitGemmTileTraitsINSA_20SM90_TMA_LOAD_IM2COLENSA_14ComposedLayoutINSA_7SwizzleILi2ELi4ELi3EEENSA_18smem_ptr_flag_bitsILi16EEENSX_INSB_IJNSB_IJNSC_ILi8EEENSC_ILi16EEEEEENSB_IJSK_SE_EEENSB_IJSE_NSC_ILi18EEEEEEEEENSB_IJNSB_IJSK_NSC_ILi256EEEEEENSB_IJSE_SZ_EEENSB_IJSZ_NSC_ILi4096EEEEEEEEEEEEEvEENS16_INSA_23SM90_TMA_LOAD_MULTICASTENS18_INS19_ILi3ELi4ELi3EEES1C_NSX_INSB_IJNSB_IJSJ_SE_EEENSB_IJS1D_NSC_ILi4EEEEEES1I_EEENSB_IJS1M_NSB_IJSJ_NSC_ILi512EEEEEENSB_IJSZ_NSC_ILi2048EEEEEEEEEEEEEvEEEENS_8epilogue10collective6detail29Sm90TmaWarpSpecializedAdapterINS29_15DefaultEpilogueISN_NSB_IJNSB_IJllllEEESE_SZ_EEES2E_NS28_6thread17LinearCombinationISN_Li1EffLNS2F_9ScaleType4KindE0ELNS_15FloatRoundStyleE2ESN_EENS_4gemm15EpilogueDefaultEEEEEvvEEEEvNT_6ParamsE --------------------------
	.section	.nv.info._ZN7cutlass13device_kernelINS_4conv6kernel13ConvUniversalINS1_16ConvProblemShapeILNS1_8OperatorE1ELi3EEENS1_10collective14CollectiveConvINS1_46MainloopSm90TmaGmmaWarpSpecializedImplicitGemmILS5_1ELi18ELi3EN4cute5tupleIJNSA_1CILi2EEENSC_ILi1EEESE_EEENS1_36KernelImplicitTmaWarpSpecializedSm90ELi1EEENSB_IJNSC_ILi128EEENSC_ILi64EEENSB_IJNSC_ILi32EEEEEEEEENS_6half_tESN_NSA_8TiledMMAINSA_8MMA_AtomIJNSA_4SM904GMMA25MMA_64x64x16_F32F16F16_SSILNSR_5MajorE0ELST_1ELNSR_7ScaleInE1ELSU_1EEEEEENSA_6LayoutINSB_IJSE_SE_SE_EEENSB_IJNSC_ILi0EEESZ_SZ_EEEEENSB_IJNSA_10UnderscoreES12_S12_EEEEENS7_6detail26Sm90ImplicitGemmTileTraitsINSA_20SM90_TMA_LOAD_IM2COLENSA_14ComposedLayoutINSA_7SwizzleILi2ELi4ELi3EEENSA_18smem_ptr_flag_bitsILi16EEENSX_INSB_IJNSB_IJNSC_ILi8EEENSC_ILi16EEEEEENSB_IJSK_SE_EEENSB_IJSE_NSC_ILi18EEEEEEEEENSB_IJNSB_IJSK_NSC_ILi256EEEEEENSB_IJSE_SZ_EEENSB_IJSZ_NSC_ILi4096EEEEEEEEEEEEEvEENS16_INSA_23SM90_TMA_LOAD_MULTICASTENS18_INS19_ILi3ELi4ELi3EEES1C_NSX_INSB_IJNSB_IJSJ_SE_EEENSB_IJS1D_NSC_ILi4EEEEEES1I_EEENSB_IJS1M_NSB_IJSJ_NSC_ILi512EEEEEENSB_IJSZ_NSC_ILi2048EEEEEEEEEEEEEvEEEENS_8epilogue10collective6detail29Sm90TmaWarpSpecializedAdapterINS29_15DefaultEpilogueISN_NSB_IJNSB_IJllllEEESE_SZ_EEES2E_NS28_6thread17LinearCombinationISN_Li1EffLNS2F_9ScaleType4KindE0ELNS_15FloatRoundStyleE2ESN_EENS_4gemm15EpilogueDefaultEEEEEvvEEEEvNT_6ParamsE,"",@"SHT_CUDA_INFO"
	.sectionflags	@""
	.align	4


	//----- nvinfo : EIATTR_CUDA_API_VERSION
	.align		4
        /*0000*/ 	.byte	0x04, 0x37
        /*0002*/ 	.short	(.L_18 - .L_17)
.L_17:
        /*0004*/ 	.word	0x00000082


	//----- nvinfo : EIATTR_KPARAM_INFO
	.align		4
.L_18:
        /*0008*/ 	.byte	0x04, 0x17
        /*000a*/ 	.short	(.L_20 - .L_19)
.L_19:
        /*000c*/ 	.word	0x00000000
        /*0010*/ 	.short	0x0000
        /*0012*/ 	.short	0x0070
        /*0014*/ 	.byte	0x00, 0xf0, 0x01, 0x10


	//----- nvinfo : EIATTR_SPARSE_MMA_MASK
	.align		4
.L_20:
        /*0018*/ 	.byte	0x03, 0x50
        /*001a*/ 	.short	0x0000


	//----- nvinfo : EIATTR_MAXREG_COUNT
	.align		4
        /*001c*/ 	.byte	0x03, 0x1b
        /*001e*/ 	.short	0x00ff


	//----- nvinfo : EIATTR_NUM_BARRIERS
	.align		4
        /*0020*/ 	.byte	0x02, 0x4c
        /*0022*/ 	.byte	0x01
	.zero		1


	//----- nvinfo : EIATTR_MERCURY_ISA_VERSION
	.align		4
        /*0024*/ 	.byte	0x03, 0x5f
        /*0026*/ 	.short	0x0101


	//----- nvinfo : EIATTR_COOP_GROUP_MASK_REGIDS
	.align		4
        /*0028*/ 	.byte	0x04, 0x29
        /*002a*/ 	.short	(.L_22 - .L_21)


	//   ....[0]....
.L_21:
        /*002c*/ 	.word	0xffffffff


	//   ....[1]....
        /*0030*/ 	.word	0xffffffff


	//   ....[2]....
        /*0034*/ 	.word	0xffffffff


	//   ....[3]....
        /*0038*/ 	.word	0xffffffff


	//----- nvinfo : EIATTR_COOP_GROUP_INSTR_OFFSETS
	.align		4
.L_22:
        /*003c*/ 	.byte	0x04, 0x28
        /*003e*/ 	.short	(.L_24 - .L_23)


	//   ....[0]....
.L_23:
        /*0040*/ 	.word	0x00000070


	//   ....[1]....
        /*0044*/ 	.word	0x00000080


	//   ....[2]....
        /*0048*/ 	.word	0x00000140


	//   ....[3]....
        /*004c*/ 	.word	0x00000890


	//----- nvinfo : EIATTR_MBARRIER_INSTR_OFFSETS
	.align		4
.L_24:
        /*0050*/ 	.byte	0x04, 0x39
        /*0052*/ 	.short	(.L_26 - .L_25)


	//   ....[0]....
.L_25:
        /*0054*/ 	.word	0x00000310
        /*0058*/ 	.word	0x000000ff
        /*005c*/ 	.word	0x00036000
        /*0060*/ 	.short	0x0100
        /*0062*/ 	.byte	0x08
	.zero		1


	//   ....[1]....
        /*0064*/ 	.word	0x00000320
        /*0068*/ 	.word	0x000000ff
        /*006c*/ 	.word	0x00036090
        /*0070*/ 	.short	0x0100
        /*0072*/ 	.byte	0x08
	.zero		1


	//   ....[2]....
        /*0074*/ 	.word	0x00000330
        /*0078*/ 	.word	0x000000ff
        /*007c*/ 	.word	0x00036008
        /*0080*/ 	.short	0x0100
        /*0082*/ 	.byte	0x08
	.zero		1


	//   ....[3]....
        /*0084*/ 	.word	0x00000340
        /*0088*/ 	.word	0x000000ff
        /*008c*/ 	.word	0x00036098
        /*0090*/ 	.short	0x0100
        /*0092*/ 	.byte	0x08
	.zero		1


	//   ....[4]....
        /*0094*/ 	.word	0x00000350
        /*0098*/ 	.word	0x000000ff
        /*009c*/ 	.word	0x00036010
        /*00a0*/ 	.short	0x0100
        /*00a2*/ 	.byte	0x08
	.zero		1


	//   ....[5]....
        /*00a4*/ 	.word	0x00000360
        /*00a8*/ 	.word	0x000000ff
        /*00ac*/ 	.word	0x000360a0
        /*00b0*/ 	.short	0x0100
        /*00b2*/ 	.byte	0x08
	.zero		1


	//   ....[6]....
        /*00b4*/ 	.word	0x00000370
        /*00b8*/ 	.word	0x000000ff
        /*00bc*/ 	.word	0x00036018
        /*00c0*/ 	.short	0x0100
        /*00c2*/ 	.byte	0x08
	.zero		1


	//   ....[7]....
        /*00c4*/ 	.word	0x00000380
        /*00c8*/ 	.word	0x000000ff
        /*00cc*/ 	.word	0x000360a8
        /*00d0*/ 	.short	0x0100
        /*00d2*/ 	.byte	0x08
	.zero		1


	//   ....[8]....
        /*00d4*/ 	.word	0x00000390
        /*00d8*/ 	.word	0x000000ff
        /*00dc*/ 	.word	0x00036020
        /*00e0*/ 	.short	0x0100
        /*00e2*/ 	.byte	0x08
	.zero		1


	//   ....[9]....
        /*00e4*/ 	.word	0x000003a0
        /*00e8*/ 	.word	0x000000ff
        /*00ec*/ 	.word	0x000360b0
        /*00f0*/ 	.short	0x0100
        /*00f2*/ 	.byte	0x08
	.zero		1


	//   ....[10]....
        /*00f4*/ 	.word	0x000003b0
        /*00f8*/ 	.word	0x000000ff
        /*00fc*/ 	.word	0x00036028
        /*0100*/ 	.short	0x0100
        /*0102*/ 	.byte	0x08
	.zero		1


	//   ....[11]....
        /*0104*/ 	.word	0x000003c0
        /*0108*/ 	.word	0x000000ff
        /*010c*/ 	.word	0x000360b8
        /*0110*/ 	.short	0x0100
        /*0112*/ 	.byte	0x08
	.zero		1


	//   ....[12]....
        /*0114*/ 	.word	0x000003d0
        /*0118*/ 	.word	0x000000ff
        /*011c*/ 	.word	0x00036030
        /*0120*/ 	.short	0x0100
        /*0122*/ 	.byte	0x08
	.zero		1


	//   ....[13]....
        /*0124*/ 	.word	0x000003e0
        /*0128*/ 	.word	0x000000ff
        /*012c*/ 	.word	0x000360c0
        /*0130*/ 	.short	0x0100
        /*0132*/ 	.byte	0x08
	.zero		1


	//   ....[14]....
        /*0134*/ 	.word	0x000003f0
        /*0138*/ 	.word	0x000000ff
        /*013c*/ 	.word	0x00036038
        /*0140*/ 	.short	0x0100
        /*0142*/ 	.byte	0x08
	.zero		1


	//   ....[15]....
        /*0144*/ 	.word	0x00000400
        /*0148*/ 	.word	0x000000ff
        /*014c*/ 	.word	0x000360c8
        /*0150*/ 	.short	0x0100
        /*0152*/ 	.byte	0x08
	.zero		1


	//   ....[16]....
        /*0154*/ 	.word	0x00000410
        /*0158*/ 	.word	0x000000ff
        /*015c*/ 	.word	0x00036040
        /*0160*/ 	.short	0x0100
        /*0162*/ 	.byte	0x08
	.zero		1


	//   ....[17]....
        /*0164*/ 	.word	0x00000420
        /*0168*/ 	.word	0x000000ff
        /*016c*/ 	.word	0x000360d0
        /*0170*/ 	.short	0x0100
        /*0172*/ 	.byte	0x08
	.zero		1


	//   ....[18]....
        /*0174*/ 	.word	0x00000430
        /*0178*/ 	.word	0x000000ff
        /*017c*/ 	.word	0x00036048
        /*0180*/ 	.short	0x0100
        /*0182*/ 	.byte	0x08
	.zero		1


	//   ....[19]....
        /*0184*/ 	.word	0x00000440
        /*0188*/ 	.word	0x000000ff
        /*018c*/ 	.word	0x000360d8
        /*0190*/ 	.short	0x0100
        /*0192*/ 	.byte	0x08
	.zero		1


	//   ....[20]....
        /*0194*/ 	.word	0x00000450
        /*0198*/ 	.word	0x000000ff
        /*019c*/ 	.word	0x00036050
        /*01a0*/ 	.short	0x0100
        /*01a2*/ 	.byte	0x08
	.zero		1


	//   ....[21]....
        /*01a4*/ 	.word	0x00000460
        /*01a8*/ 	.word	0x000000ff
        /*01ac*/ 	.word	0x000360e0
        /*01b0*/ 	.short	0x0100
        /*01b2*/ 	.byte	0x08
	.zero		1


	//   ....[22]....
        /*01b4*/ 	.word	0x00000470
        /*01b8*/ 	.word	0x000000ff
        /*01bc*/ 	.word	0x00036058
        /*01c0*/ 	.short	0x0100
        /*01c2*/ 	.byte	0x08
	.zero		1


	//   ....[23]....
        /*01c4*/ 	.word	0x00000480
        /*01c8*/ 	.word	0x000000ff
        /*01cc*/ 	.word	0x000360e8
        /*01d0*/ 	.short	0x0100
        /*01d2*/ 	.byte	0x08
	.zero		1


	//   ....[24]....
        /*01d4*/ 	.word	0x00000490
        /*01d8*/ 	.word	0x000000ff
        /*01dc*/ 	.word	0x00036060
        /*01e0*/ 	.short	0x0100
        /*01e2*/ 	.byte	0x08
	.zero		1


	//   ....[25]....
        /*01e4*/ 	.word	0x000004a0
        /*01e8*/ 	.word	0x000000ff
        /*01ec*/ 	.word	0x000360f0
        /*01f0*/ 	.short	0x0100
        /*01f2*/ 	.byte	0x08
	.zero		1


	//   ....[26]....
        /*01f4*/ 	.word	0x000004b0
        /*01f8*/ 	.word	0x000000ff
        /*01fc*/ 	.word	0x00036068
        /*0200*/ 	.short	0x0100
        /*0202*/ 	.byte	0x08
	.zero		1


	//   ....[27]....
        /*0204*/ 	.word	0x000004c0
        /*0208*/ 	.word	0x000000ff
        /*020c*/ 	.word	0x000360f8
        /*0210*/ 	.short	0x0100
        /*0212*/ 	.byte	0x08
	.zero		1


	//   ....[28]....
        /*0214*/ 	.word	0x000004d0
        /*0218*/ 	.word	0x000000ff
        /*021c*/ 	.word	0x00036070
        /*0220*/ 	.short	0x0100
        /*0222*/ 	.byte	0x08
	.zero		1


	//   ....[29]....
        /*0224*/ 	.word	0x000004e0
        /*0228*/ 	.word	0x000000ff
        /*022c*/ 	.word	0x00036100
        /*0230*/ 	.short	0x0100
        /*0232*/ 	.byte	0x08
	.zero		1


	//   ....[30]....
        /*0234*/ 	.word	0x000004f0
        /*0238*/ 	.word	0x000000ff
        /*023c*/ 	.word	0x00036078
        /*0240*/ 	.short	0x0100
        /*0242*/ 	.byte	0x08
	.zero		1


	//   ....[31]....
        /*0244*/ 	.word	0x00000500
        /*0248*/ 	.word	0x000000ff
        /*024c*/ 	.word	0x00036108
        /*0250*/ 	.short	0x0100
        /*0252*/ 	.byte	0x08
	.zero		1


	//   ....[32]....
        /*0254*/ 	.word	0x00000510
        /*0258*/ 	.word	0x000000ff
        /*025c*/ 	.word	0x00036080
        /*0260*/ 	.short	0x0100
        /*0262*/ 	.byte	0x08
	.zero		1


	//   ....[33]....
        /*0264*/ 	.word	0x00000520
        /*0268*/ 	.word	0x000000ff
        /*026c*/ 	.word	0x00036110
        /*0270*/ 	.short	0x0100
        /*0272*/ 	.byte	0x08
	.zero		1


	//   ....[34]....
        /*0274*/ 	.word	0x00000530
        /*0278*/ 	.word	0x000000ff
        /*027c*/ 	.word	0x00036088
        /*0280*/ 	.short	0x0100
        /*0282*/ 	.byte	0x08
	.zero		1


	//   ....[35]....
        /*0284*/ 	.word	0x00000540
        /*0288*/ 	.word	0x000000ff
        /*028c*/ 	.word	0x00036118
        /*0290*/ 	.short	0x0100
        /*0292*/ 	.byte	0x08
	.zero		1


	//   ....[36]....
        /*0294*/ 	.word	0x00000f00
        /*0298*/ 	.word	0x00000007
        /*029c*/ 	.word	0x00036000
        /*02a0*/ 	.short	0x010a
        /*02a2*/ 	.byte	0x3f
	.zero		1


	//   ....[37]....
        /*02a4*/ 	.word	0x00001260
        /*02a8*/ 	.word	0x00000009
        /*02ac*/ 	.word	0x00036000
        /*02b0*/ 	.short	0x010a
        /*02b2*/ 	.byte	0x3f
	.zero		1


	//   ....[38]....
        /*02b4*/ 	.word	0x00001460
        /*02b8*/ 	.word	0x00000009
        /*02bc*/ 	.word	0x00000000
        /*02c0*/ 	.short	0x0101
        /*02c2*/ 	.byte	0x3f
	.zero		1


	//   ....[39]....
        /*02c4*/ 	.word	0x00001690
        /*02c8*/ 	.word	0x00000003
        /*02cc*/ 	.word	0x00000000
        /*02d0*/ 	.short	0x0101
        /*02d2*/ 	.byte	0x3f
	.zero		1


	//   ....[40]....
        /*02d4*/ 	.word	0x00006470
        /*02d8*/ 	.word	0x0000000d
        /*02dc*/ 	.word	0x00036090
        /*02e0*/ 	.short	0x010a
        /*02e2*/ 	.byte	0x3f
	.zero		1


	//   ....[41]....
        /*02e4*/ 	.word	0x00006c90
        /*02e8*/ 	.word	0x00000002
        /*02ec*/ 	.word	0x00000000
        /*02f0*/ 	.short	0x010a
        /*02f2*/ 	.byte	0x3f
	.zero		1


	//   ....[42]....
        /*02f4*/ 	.word	0x00006d40
        /*02f8*/ 	.word	0x00000002
        /*02fc*/ 	.word	0x00000000
        /*0300*/ 	.short	0x010a
        /*0302*/ 	.byte	0x3f
	.zero		1


	//   ....[43]....
        /*0304*/ 	.word	0x00006df0
        /*0308*/ 	.word	0x00000002
        /*030c*/ 	.word	0x00000000
        /*0310*/ 	.short	0x010a
        /*0312*/ 	.byte	0x3f
	.zero		1


	//   ....[44]....
        /*0314*/ 	.word	0x00006ea0
        /*0318*/ 	.word	0x00000002
        /*031c*/ 	.word	0x00000000
        /*0320*/ 	.short	0x010a
        /*0322*/ 	.byte	0x3f
	.zero		1


	//   ....[45]....
        /*0324*/ 	.word	0x00006f50
        /*0328*/ 	.word	0x00000002
        /*032c*/ 	.word	0x00000000
        /*0330*/ 	.short	0x010a
        /*0332*/ 	.byte	0x3f
	.zero		1


	//   ....[46]....
        /*0334*/ 	.word	0x00007000
        /*0338*/ 	.word	0x00000002
        /*033c*/ 	.word	0x00000000
        /*0340*/ 	.short	0x010a
        /*0342*/ 	.byte	0x3f
	.zero		1


	//   ....[47]....
        /*0344*/ 	.word	0x000070b0
        /*0348*/ 	.word	0x00000002
        /*034c*/ 	.word	0x00000000
        /*0350*/ 	.short	0x010a
        /*0352*/ 	.byte	0x3f
	.zero		1


	//   ....[48]....
        /*0354*/ 	.word	0x00007160
        /*0358*/ 	.word	0x00000002
        /*035c*/ 	.word	0x00000000
        /*0360*/ 	.short	0x010a
        /*0362*/ 	.byte	0x3f
	.zero		1


	//   ....[49]....
        /*0364*/ 	.word	0x00007210
        /*0368*/ 	.word	0x00000002
        /*036c*/ 	.word	0x00000000
        /*0370*/ 	.short	0x010a
        /*0372*/ 	.byte	0x3f
	.zero		1


	//   ....[50]....
        /*0374*/ 	.word	0x000072c0
        /*0378*/ 	.word	0x00000002
        /*037c*/ 	.word	0x00000000
        /*0380*/ 	.short	0x010a
        /*0382*/ 	.byte	0x3f
	.zero		1


	//   ....[51]....
        /*0384*/ 	.word	0x00007370
        /*0388*/ 	.word	0x00000002
        /*038c*/ 	.word	0x00000000
        /*0390*/ 	.short	0x010a
        /*0392*/ 	.byte	0x3f
	.zero		1


	//   ....[52]....
        /*0394*/ 	.word	0x00007420
        /*0398*/ 	.word	0x00000002
        /*039c*/ 	.word	0x00000000
        /*03a0*/ 	.short	0x010a
        /*03a2*/ 	.byte	0x3f
	.zero		1


	//   ....[53]....
        /*03a4*/ 	.word	0x000074d0
        /*03a8*/ 	.word	0x00000002
        /*03ac*/ 	.word	0x00000000
        /*03b0*/ 	.short	0x010a
        /*03b2*/ 	.byte	0x3f
	.zero		1


	//   ....[54]....
        /*03b4*/ 	.word	0x00007580
        /*03b8*/ 	.word	0x00000002
        /*03bc*/ 	.word	0x00000000
        /*03c0*/ 	.short	0x010a
        /*03c2*/ 	.byte	0x3f
	.zero		1


	//   ....[55]....
        /*03c4*/ 	.word	0x00007630
        /*03c8*/ 	.word	0x00000002
        /*03cc*/ 	.word	0x00000000
        /*03d0*/ 	.short	0x010a
        /*03d2*/ 	.byte	0x3f
	.zero		1


	//   ....[56]....
        /*03d4*/ 	.word	0x000076e0
        /*03d8*/ 	.word	0x00000002
        /*03dc*/ 	.word	0x00000000
        /*03e0*/ 	.short	0x010a
        /*03e2*/ 	.byte	0x3f
	.zero		1


	//   ....[57]....
        /*03e4*/ 	.word	0x00007790
        /*03e8*/ 	.word	0x00000002
        /*03ec*/ 	.word	0x00000000
        /*03f0*/ 	.short	0x010a
        /*03f2*/ 	.byte	0x3f
	.zero		1


	//   ....[58]....
        /*03f4*/ 	.word	0x00007840
        /*03f8*/ 	.word	0x00000005
        /*03fc*/ 	.word	0x00000000
        /*0400*/ 	.short	0x010a
        /*0402*/ 	.byte	0x3f
	.zero		1


	//----- nvinfo : EIATTR_NUM_MBARRIERS
	.align		4
.L_26:
        /*0404*/ 	.byte	0x03, 0x38
        /*0406*/ 	.short	0x0024


	//----- nvinfo : EIATTR_EXIT_INSTR_OFFSETS
	.align		4
        /*0408*/ 	.byte	0x04, 0x1c
        /*040a*/ 	.short	(.L_28 - .L_27)


	//   ....[0]....
.L_27:
        /*040c*/ 	.word	0x00000c30


	//   ....[1]....
        /*0410*/ 	.word	0x000017f0


	//   ....[2]....
        /*0414*/ 	.word	0x00004bc0


	//   ....[3]....
        /*0418*/ 	.word	0x00004bf0


	//   ....[4]....
        /*041c*/ 	.word	0x00006250


	//   ....[5]....
        /*0420*/ 	.word	0x00006280


	//   ....[6]....
        /*0424*/ 	.word	0x000062a0


	//   ....[7]....
        /*0428*/ 	.word	0x00006b80


	//   ....[8]....
        /*042c*/ 	.word	0x00007870


	//----- nvinfo : EIATTR_MAX_THREADS
	.align		4
.L_28:
        /*0430*/ 	.byte	0x04, 0x05
        /*0432*/ 	.short	(.L_30 - .L_29)
.L_29:
        /*0434*/ 	.word	0x00000100
        /*0438*/ 	.word	0x00000001
        /*043c*/ 	.word	0x00000001


	//----- nvinfo : EIATTR_CRS_STACK_SIZE
	.align		4
.L_30:
        /*0440*/ 	.byte	0x04, 0x1e
        /*0442*/ 	.short	(.L_32 - .L_31)
.L_31:
        /*0444*/ 	.word	0x00000000


	//----- nvinfo : EIATTR_CBANK_PARAM_SIZE
	.align		4
.L_32:
        /*0448*/ 	.byte	0x03, 0x19
        /*044a*/ 	.short	0x0470


	//----- nvinfo : EIATTR_PARAM_CBANK
	.align		4
        /*044c*/ 	.byte	0x04, 0x0a
        /*044e*/ 	.short	(.L_34 - .L_33)
	.align		4
.L_33:
        /*0450*/ 	.word	index@(.nv.constant0._ZN7cutlass13device_kernelINS_4conv6kernel13ConvUniversalINS1_16ConvProblemShapeILNS1_8OperatorE1ELi3EEENS1_10collective14CollectiveConvINS1_46MainloopSm90TmaGmmaWarpSpecializedImplicitGemmILS5_1ELi18ELi3EN4cute5tupleIJNSA_1CILi2EEENSC_ILi1EEESE_EEENS1_36KernelImplicitTmaWarpSpecializedSm90ELi1EEENSB_IJNSC_ILi128EEENSC_ILi64EEENSB_IJNSC_ILi32EEEEEEEEENS_6half_tESN_NSA_8TiledMMAINSA_8MMA_AtomIJNSA_4SM904GMMA25MMA_64x64x16_F32F16F16_SSILNSR_5MajorE0ELST_1ELNSR_7ScaleInE1ELSU_1EEEEEENSA_6LayoutINSB_IJSE_SE_SE_EEENSB_IJNSC_ILi0EEESZ_SZ_EEEEENSB_IJNSA_10UnderscoreES12_S12_EEEEENS7_6detail26Sm90ImplicitGemmTileTraitsINSA_20SM90_TMA_LOAD_IM2COLENSA_14ComposedLayoutINSA_7SwizzleILi2ELi4ELi3EEENSA_18smem_ptr_flag_bitsILi16EEENSX_INSB_IJNSB_IJNSC_ILi8EEENSC_ILi16EEEEEENSB_IJSK_SE_EEENSB_IJSE_NSC_ILi18EEEEEEEEENSB_IJNSB_IJSK_NSC_ILi256EEEEEENSB_IJSE_SZ_EEENSB_IJSZ_NSC_ILi4096EEEEEEEEEEEEEvEENS16_INSA_23SM90_TMA_LOAD_MULTICASTENS18_INS19_ILi3ELi4ELi3EEES1C_NSX_INSB_IJNSB_IJSJ_SE_EEENSB_IJS1D_NSC_ILi4EEEEEES1I_EEENSB_IJS1M_NSB_IJSJ_NSC_ILi512EEEEEENSB_IJSZ_NSC_ILi2048EEEEEEEEEEEEEvEEEENS_8epilogue10collective6detail29Sm90TmaWarpSpecializedAdapterINS29_15DefaultEpilogueISN_NSB_IJNSB_IJllllEEESE_SZ_EEES2E_NS28_6thread17LinearCombinationISN_Li1EffLNS2F_9ScaleType4KindE0ELNS_15FloatRoundStyleE2ESN_EENS_4gemm15EpilogueDefaultEEEEEvvEEEEvNT_6ParamsE)
        /*0454*/ 	.short	0x0210
        /*0456*/ 	.short	0x0470


	//----- nvinfo : EIATTR_SW_WAR
	.align		4
.L_34:
        /*0458*/ 	.byte	0x04, 0x36
        /*045a*/ 	.short	(.L_36 - .L_35)
.L_35:
        /*045c*/ 	.word	0x00000008
.L_36:


//--------------------- .nv.callgraph             --------------------------
	.section	.nv.callgraph,"",@"SHT_CUDA_CALLGRAPH"
	.align	4
	.sectionentsize	8
	.align		4
        /*0000*/ 	.word	0x00000000
	.align		4
        /*0004*/ 	.word	0xffffffff
	.align		4
        /*0008*/ 	.word	0x00000000
	.align		4
        /*000c*/ 	.word	0xfffffffe
	.align		4
        /*0010*/ 	.word	0x00000000
	.align		4
        /*0014*/ 	.word	0xfffffffd
	.align		4
        /*0018*/ 	.word	0x00000000
	.align		4
        /*001c*/ 	.word	0xfffffffc


//--------------------- .nv.constant4             --------------------------
	.section	.nv.constant4,"a",@progbits
	.align	8
	.align		8
.nv.constant4:
        /*0000*/ 	.dword	_ZN39_INTERNAL_8cb6b2c3_4_k_cu_049e6ff8_29524cuda3std3__45__cpo5beginE
	.align		8
        /*0008*/ 	.dword	_ZN39_INTERNAL_8cb6b2c3_4_k_cu_049e6ff8_29524cuda3std3__45__cpo3endE
	.align		8
        /*0010*/ 	.dword	_ZN39_INTERNAL_8cb6b2c3_4_k_cu_049e6ff8_29524cuda3std3__45__cpo6cbeginE
	.align		8
        /*0018*/ 	.dword	_ZN39_INTERNAL_8cb6b2c3_4_k_cu_049e6ff8_29524cuda3std3__45__cpo4cendE
	.align		8
        /*0020*/ 	.dword	_ZN39_INTERNAL_8cb6b2c3_4_k_cu_049e6ff8_29524cuda3std3__441_GLOBAL__N__8cb6b2c3_4_k_cu_049e6ff8_29526ignoreE
	.align		8
        /*0028*/ 	.dword	_ZN39_INTERNAL_8cb6b2c3_4_k_cu_049e6ff8_29524cuda3std3__419piecewise_constructE
	.align		8
        /*0030*/ 	.dword	_ZN39_INTERNAL_8cb6b2c3_4_k_cu_049e6ff8_29524cuda3std3__48in_placeE
	.align		8
        /*0038*/ 	.dword	_ZN39_INTERNAL_8cb6b2c3_4_k_cu_049e6ff8_29524cuda3std6ranges3__45__cpo4swapE
	.align		8
        /*0040*/ 	.dword	_ZN39_INTERNAL_8cb6b2c3_4_k_cu_049e6ff8_29524cuda3std6ranges3__45__cpo9iter_moveE
	.align		8
        /*0048*/ 	.dword	_ZN39_INTERNAL_8cb6b2c3_4_k_cu_049e6ff8_29524cute7productE
	.align		8
        /*0050*/ 	.dword	_ZN39_INTERNAL_8cb6b2c3_4_k_cu_049e6ff8_29524cute1_E


//--------------------- .text._ZN7cutlass13device_kernelINS_4conv6kernel13ConvUniversalINS1_16ConvProblemShapeILNS1_8OperatorE1ELi3EEENS1_10collective14CollectiveConvINS1_46MainloopSm90TmaGmmaWarpSpecializedImplicitGemmILS5_1ELi18ELi3EN4cute5tupleIJNSA_1CILi2EEENSC_ILi1EEESE_EEENS1_36KernelImplicitTmaWarpSpecializedSm90ELi1EEENSB_IJNSC_ILi128EEENSC_ILi64EEENSB_IJNSC_ILi32EEEEEEEEENS_6half_tESN_NSA_8TiledMMAINSA_8MMA_AtomIJNSA_4SM904GMMA25MMA_64x64x16_F32F16F16_SSILNSR_5MajorE0ELST_1ELNSR_7ScaleInE1ELSU_1EEEEEENSA_6LayoutINSB_IJSE_SE_SE_EEENSB_IJNSC_ILi0EEESZ_SZ_EEEEENSB_IJNSA_10UnderscoreES12_S12_EEEEENS7_6detail26Sm90ImplicitGemmTileTraitsINSA_20SM90_TMA_LOAD_IM2COLENSA_14ComposedLayoutINSA_7SwizzleILi2ELi4ELi3EEENSA_18smem_ptr_flag_bitsILi16EEENSX_INSB_IJNSB_IJNSC_ILi8EEENSC_ILi16EEEEEENSB_IJSK_SE_EEENSB_IJSE_NSC_ILi18EEEEEEEEENSB_IJNSB_IJSK_NSC_ILi256EEEEEENSB_IJSE_SZ_EEENSB_IJSZ_NSC_ILi4096EEEEEEEEEEEEEvEENS16_INSA_23SM90_TMA_LOAD_MULTICASTENS18_INS19_ILi3ELi4ELi3EEES1C_NSX_INSB_IJNSB_IJSJ_SE_EEENSB_IJS1D_NSC_ILi4EEEEEES1I_EEENSB_IJS1M_NSB_IJSJ_NSC_ILi512EEEEEENSB_IJSZ_NSC_ILi2048EEEEEEEEEEEEEvEEEENS_8epilogue10collective6detail29Sm90TmaWarpSpecializedAdapterINS29_15DefaultEpilogueISN_NSB_IJNSB_IJllllEEESE_SZ_EEES2E_NS28_6thread17LinearCombinationISN_Li1EffLNS2F_9ScaleType4KindE0ELNS_15FloatRoundStyleE2ESN_EENS_4gemm15EpilogueDefaultEEEEEvvEEEEvNT_6ParamsE --------------------------
	.section	.text._ZN7cutlass13device_kernelINS_4conv6kernel13ConvUniversalINS1_16ConvProblemShapeILNS1_8OperatorE1ELi3EEENS1_10collective14CollectiveConvINS1_46MainloopSm90TmaGmmaWarpSpecializedImplicitGemmILS5_1ELi18ELi3EN4cute5tupleIJNSA_1CILi2EEENSC_ILi1EEESE_EEENS1_36KernelImplicitTmaWarpSpecializedSm90ELi1EEENSB_IJNSC_ILi128EEENSC_ILi64EEENSB_IJNSC_ILi32EEEEEEEEENS_6half_tESN_NSA_8TiledMMAINSA_8MMA_AtomIJNSA_4SM904GMMA25MMA_64x64x16_F32F16F16_SSILNSR_5MajorE0ELST_1ELNSR_7ScaleInE1ELSU_1EEEEEENSA_6LayoutINSB_IJSE_SE_SE_EEENSB_IJNSC_ILi0EEESZ_SZ_EEEEENSB_IJNSA_10UnderscoreES12_S12_EEEEENS7_6detail26Sm90ImplicitGemmTileTraitsINSA_20SM90_TMA_LOAD_IM2COLENSA_14ComposedLayoutINSA_7SwizzleILi2ELi4ELi3EEENSA_18smem_ptr_flag_bitsILi16EEENSX_INSB_IJNSB_IJNSC_ILi8EEENSC_ILi16EEEEEENSB_IJSK_SE_EEENSB_IJSE_NSC_ILi18EEEEEEEEENSB_IJNSB_IJSK_NSC_ILi256EEEEEENSB_IJSE_SZ_EEENSB_IJSZ_NSC_ILi4096EEEEEEEEEEEEEvEENS16_INSA_23SM90_TMA_LOAD_MULTICASTENS18_INS19_ILi3ELi4ELi3EEES1C_NSX_INSB_IJNSB_IJSJ_SE_EEENSB_IJS1D_NSC_ILi4EEEEEES1I_EEENSB_IJS1M_NSB_IJSJ_NSC_ILi512EEEEEENSB_IJSZ_NSC_ILi2048EEEEEEEEEEEEEvEEEENS_8epilogue10collective6detail29Sm90TmaWarpSpecializedAdapterINS29_15DefaultEpilogueISN_NSB_IJNSB_IJllllEEESE_SZ_EEES2E_NS28_6thread17LinearCombinationISN_Li1EffLNS2F_9ScaleType4KindE0ELNS_15FloatRoundStyleE2ESN_EENS_4gemm15EpilogueDefaultEEEEEvvEEEEvNT_6ParamsE,"ax",@progbits
	.align	128
.text._ZN7cutlass13device_kernelINS_4conv6kernel13ConvUniversalINS1_16ConvProblemShapeILNS1_8OperatorE1ELi3EEENS1_10collective14CollectiveConvINS1_46MainloopSm90TmaGmmaWarpSpecializedImplicitGemmILS5_1ELi18ELi3EN4cute5tupleIJNSA_1CILi2EEENSC_ILi1EEESE_EEENS1_36KernelImplicitTmaWarpSpecializedSm90ELi1EEENSB_IJNSC_ILi128EEENSC_ILi64EEENSB_IJNSC_ILi32EEEEEEEEENS_6half_tESN_NSA_8TiledMMAINSA_8MMA_AtomIJNSA_4SM904GMMA25MMA_64x64x16_F32F16F16_SSILNSR_5MajorE0ELST_1ELNSR_7ScaleInE1ELSU_1EEEEEENSA_6LayoutINSB_IJSE_SE_SE_EEENSB_IJNSC_ILi0EEESZ_SZ_EEEEENSB_IJNSA_10UnderscoreES12_S12_EEEEENS7_6detail26Sm90ImplicitGemmTileTraitsINSA_20SM90_TMA_LOAD_IM2COLENSA_14ComposedLayoutINSA_7SwizzleILi2ELi4ELi3EEENSA_18smem_ptr_flag_bitsILi16EEENSX_INSB_IJNSB_IJNSC_ILi8EEENSC_ILi16EEEEEENSB_IJSK_SE_EEENSB_IJSE_NSC_ILi18EEEEEEEEENSB_IJNSB_IJSK_NSC_ILi256EEEEEENSB_IJSE_SZ_EEENSB_IJSZ_NSC_ILi4096EEEEEEEEEEEEEvEENS16_INSA_23SM90_TMA_LOAD_MULTICASTENS18_INS19_ILi3ELi4ELi3EEES1C_NSX_INSB_IJNSB_IJSJ_SE_EEENSB_IJS1D_NSC_ILi4EEEEEES1I_EEENSB_IJS1M_NSB_IJSJ_NSC_ILi512EEEEEENSB_IJSZ_NSC_ILi2048EEEEEEEEEEEEEvEEEENS_8epilogue10collective6detail29Sm90TmaWarpSpecializedAdapterINS29_15DefaultEpilogueISN_NSB_IJNSB_IJllllEEESE_SZ_EEES2E_NS28_6thread17LinearCombinationISN_Li1EffLNS2F_9ScaleType4KindE0ELNS_15FloatRoundStyleE2ESN_EENS_4gemm15EpilogueDefaultEEEEEvvEEEEvNT_6ParamsE:
        .type           _ZN7cutlass13device_kernelINS_4conv6kernel13ConvUniversalINS1_16ConvProblemShapeILNS1_8OperatorE1ELi3EEENS1_10collective14CollectiveConvINS1_46MainloopSm90TmaGmmaWarpSpecializedImplicitGemmILS5_1ELi18ELi3EN4cute5tupleIJNSA_1CILi2EEENSC_ILi1EEESE_EEENS1_36KernelImplicitTmaWarpSpecializedSm90ELi1EEENSB_IJNSC_ILi128EEENSC_ILi64EEENSB_IJNSC_ILi32EEEEEEEEENS_6half_tESN_NSA_8TiledMMAINSA_8MMA_AtomIJNSA_4SM904GMMA25MMA_64x64x16_F32F16F16_SSILNSR_5MajorE0ELST_1ELNSR_7ScaleInE1ELSU_1EEEEEENSA_6LayoutINSB_IJSE_SE_SE_EEENSB_IJNSC_ILi0EEESZ_SZ_EEEEENSB_IJNSA_10UnderscoreES12_S12_EEEEENS7_6detail26Sm90ImplicitGemmTileTraitsINSA_20SM90_TMA_LOAD_IM2COLENSA_14ComposedLayoutINSA_7SwizzleILi2ELi4ELi3EEENSA_18smem_ptr_flag_bitsILi16EEENSX_INSB_IJNSB_IJNSC_ILi8EEENSC_ILi16EEEEEENSB_IJSK_SE_EEENSB_IJSE_NSC_ILi18EEEEEEEEENSB_IJNSB_IJSK_NSC_ILi256EEEEEENSB_IJSE_SZ_EEENSB_IJSZ_NSC_ILi4096EEEEEEEEEEEEEvEENS16_INSA_23SM90_TMA_LOAD_MULTICASTENS18_INS19_ILi3ELi4ELi3EEES1C_NSX_INSB_IJNSB_IJSJ_SE_EEENSB_IJS1D_NSC_ILi4EEEEEES1I_EEENSB_IJS1M_NSB_IJSJ_NSC_ILi512EEEEEENSB_IJSZ_NSC_ILi2048EEEEEEEEEEEEEvEEEENS_8epilogue10collective6detail29Sm90TmaWarpSpecializedAdapterINS29_15DefaultEpilogueISN_NSB_IJNSB_IJllllEEESE_SZ_EEES2E_NS28_6thread17LinearCombinationISN_Li1EffLNS2F_9ScaleType4KindE0ELNS_15FloatRoundStyleE2ESN_EENS_4gemm15EpilogueDefaultEEEEEvvEEEEvNT_6ParamsE,@function
        .size           _ZN7cutlass13device_kernelINS_4conv6kernel13ConvUniversalINS1_16ConvProblemShapeILNS1_8OperatorE1ELi3EEENS1_10collective14CollectiveConvINS1_46MainloopSm90TmaGmmaWarpSpecializedImplicitGemmILS5_1ELi18ELi3EN4cute5tupleIJNSA_1CILi2EEENSC_ILi1EEESE_EEENS1_36KernelImplicitTmaWarpSpecializedSm90ELi1EEENSB_IJNSC_ILi128EEENSC_ILi64EEENSB_IJNSC_ILi32EEEEEEEEENS_6half_tESN_NSA_8TiledMMAINSA_8MMA_AtomIJNSA_4SM904GMMA25MMA_64x64x16_F32F16F16_SSILNSR_5MajorE0ELST_1ELNSR_7ScaleInE1ELSU_1EEEEEENSA_6LayoutINSB_IJSE_SE_SE_EEENSB_IJNSC_ILi0EEESZ_SZ_EEEEENSB_IJNSA_10UnderscoreES12_S12_EEEEENS7_6detail26Sm90ImplicitGemmTileTraitsINSA_20SM90_TMA_LOAD_IM2COLENSA_14ComposedLayoutINSA_7SwizzleILi2ELi4ELi3EEENSA_18smem_ptr_flag_bitsILi16EEENSX_INSB_IJNSB_IJNSC_ILi8EEENSC_ILi16EEEEEENSB_IJSK_SE_EEENSB_IJSE_NSC_ILi18EEEEEEEEENSB_IJNSB_IJSK_NSC_ILi256EEEEEENSB_IJSE_SZ_EEENSB_IJSZ_NSC_ILi4096EEEEEEEEEEEEEvEENS16_INSA_23SM90_TMA_LOAD_MULTICASTENS18_INS19_ILi3ELi4ELi3EEES1C_NSX_INSB_IJNSB_IJSJ_SE_EEENSB_IJS1D_NSC_ILi4EEEEEES1I_EEENSB_IJS1M_NSB_IJSJ_NSC_ILi512EEEEEENSB_IJSZ_NSC_ILi2048EEEEEEEEEEEEEvEEEENS_8epilogue10collective6detail29Sm90TmaWarpSpecializedAdapterINS29_15DefaultEpilogueISN_NSB_IJNSB_IJllllEEESE_SZ_EEES2E_NS28_6thread17LinearCombinationISN_Li1EffLNS2F_9ScaleType4KindE0ELNS_15FloatRoundStyleE2ESN_EENS_4gemm15EpilogueDefaultEEEEEvvEEEEvNT_6ParamsE,(.L_x_176 - _ZN7cutlass13device_kernelINS_4conv6kernel13ConvUniversalINS1_16ConvProblemShapeILNS1_8OperatorE1ELi3EEENS1_10collective14CollectiveConvINS1_46MainloopSm90TmaGmmaWarpSpecializedImplicitGemmILS5_1ELi18ELi3EN4cute5tupleIJNSA_1CILi2EEENSC_ILi1EEESE_EEENS1_36KernelImplicitTmaWarpSpecializedSm90ELi1EEENSB_IJNSC_ILi128EEENSC_ILi64EEENSB_IJNSC_ILi32EEEEEEEEENS_6half_tESN_NSA_8TiledMMAINSA_8MMA_AtomIJNSA_4SM904GMMA25MMA_64x64x16_F32F16F16_SSILNSR_5MajorE0ELST_1ELNSR_7ScaleInE1ELSU_1EEEEEENSA_6LayoutINSB_IJSE_SE_SE_EEENSB_IJNSC_ILi0EEESZ_SZ_EEEEENSB_IJNSA_10UnderscoreES12_S12_EEEEENS7_6detail26Sm90ImplicitGemmTileTraitsINSA_20SM90_TMA_LOAD_IM2COLENSA_14ComposedLayoutINSA_7SwizzleILi2ELi4ELi3EEENSA_18smem_ptr_flag_bitsILi16EEENSX_INSB_IJNSB_IJNSC_ILi8EEENSC_ILi16EEEEEENSB_IJSK_SE_EEENSB_IJSE_NSC_ILi18EEEEEEEEENSB_IJNSB_IJSK_NSC_ILi256EEEEEENSB_IJSE_SZ_EEENSB_IJSZ_NSC_ILi4096EEEEEEEEEEEEEvEENS16_INSA_23SM90_TMA_LOAD_MULTICASTENS18_INS19_ILi3ELi4ELi3EEES1C_NSX_INSB_IJNSB_IJSJ_SE_EEENSB_IJS1D_NSC_ILi4EEEEEES1I_EEENSB_IJS1M_NSB_IJSJ_NSC_ILi512EEEEEENSB_IJSZ_NSC_ILi2048EEEEEEEEEEEEEvEEEENS_8epilogue10collective6detail29Sm90TmaWarpSpecializedAdapterINS29_15DefaultEpilogueISN_NSB_IJNSB_IJllllEEESE_SZ_EEES2E_NS28_6thread17LinearCombinationISN_Li1EffLNS2F_9ScaleType4KindE0ELNS_15FloatRoundStyleE2ESN_EENS_4gemm15EpilogueDefaultEEEEEvvEEEEvNT_6ParamsE)
        .other          _ZN7cutlass13device_kernelINS_4conv6kernel13ConvUniversalINS1_16ConvProblemShapeILNS1_8OperatorE1ELi3EEENS1_10collective14CollectiveConvINS1_46MainloopSm90TmaGmmaWarpSpecializedImplicitGemmILS5_1ELi18ELi3EN4cute5tupleIJNSA_1CILi2EEENSC_ILi1EEESE_EEENS1_36KernelImplicitTmaWarpSpecializedSm90ELi1EEENSB_IJNSC_ILi128EEENSC_ILi64EEENSB_IJNSC_ILi32EEEEEEEEENS_6half_tESN_NSA_8TiledMMAINSA_8MMA_AtomIJNSA_4SM904GMMA25MMA_64x64x16_F32F16F16_SSILNSR_5MajorE0ELST_1ELNSR_7ScaleInE1ELSU_1EEEEEENSA_6LayoutINSB_IJSE_SE_SE_EEENSB_IJNSC_ILi0EEESZ_SZ_EEEEENSB_IJNSA_10UnderscoreES12_S12_EEEEENS7_6detail26Sm90ImplicitGemmTileTraitsINSA_20SM90_TMA_LOAD_IM2COLENSA_14ComposedLayoutINSA_7SwizzleILi2ELi4ELi3EEENSA_18smem_ptr_flag_bitsILi16EEENSX_INSB_IJNSB_IJNSC_ILi8EEENSC_ILi16EEEEEENSB_IJSK_SE_EEENSB_IJSE_NSC_ILi18EEEEEEEEENSB_IJNSB_IJSK_NSC_ILi256EEEEEENSB_IJSE_SZ_EEENSB_IJSZ_NSC_ILi4096EEEEEEEEEEEEEvEENS16_INSA_23SM90_TMA_LOAD_MULTICASTENS18_INS19_ILi3ELi4ELi3EEES1C_NSX_INSB_IJNSB_IJSJ_SE_EEENSB_IJS1D_NSC_ILi4EEEEEES1I_EEENSB_IJS1M_NSB_IJSJ_NSC_ILi512EEEEEENSB_IJSZ_NSC_ILi2048EEEEEEEEEEEEEvEEEENS_8epilogue10collective6detail29Sm90TmaWarpSpecializedAdapterINS29_15DefaultEpilogueISN_NSB_IJNSB_IJllllEEESE_SZ_EEES2E_NS28_6thread17LinearCombinationISN_Li1EffLNS2F_9ScaleType4KindE0ELNS_15FloatRoundStyleE2ESN_EENS_4gemm15EpilogueDefaultEEEEEvvEEEEvNT_6ParamsE,@"STO_CUDA_ENTRY STV_DEFAULT"
_ZN7cutlass13device_kernelINS_4conv6kernel13ConvUniversalINS1_16ConvProblemShapeILNS1_8OperatorE1ELi3EEENS1_10collective14CollectiveConvINS1_46MainloopSm90TmaGmmaWarpSpecializedImplicitGemmILS5_1ELi18ELi3EN4cute5tupleIJNSA_1CILi2EEENSC_ILi1EEESE_EEENS1_36KernelImplicitTmaWarpSpecializedSm90ELi1EEENSB_IJNSC_ILi128EEENSC_ILi64EEENSB_IJNSC_ILi32EEEEEEEEENS_6half_tESN_NSA_8TiledMMAINSA_8MMA_AtomIJNSA_4SM904GMMA25MMA_64x64x16_F32F16F16_SSILNSR_5MajorE0ELST_1ELNSR_7ScaleInE1ELSU_1EEEEEENSA_6LayoutINSB_IJSE_SE_SE_EEENSB_IJNSC_ILi0EEESZ_SZ_EEEEENSB_IJNSA_10UnderscoreES12_S12_EEEEENS7_6detail26Sm90ImplicitGemmTileTraitsINSA_20SM90_TMA_LOAD_IM2COLENSA_14ComposedLayoutINSA_7SwizzleILi2ELi4ELi3EEENSA_18smem_ptr_flag_bitsILi16EEENSX_INSB_IJNSB_IJNSC_ILi8EEENSC_ILi16EEEEEENSB_IJSK_SE_EEENSB_IJSE_NSC_ILi18EEEEEEEEENSB_IJNSB_IJSK_NSC_ILi256EEEEEENSB_IJSE_SZ_EEENSB_IJSZ_NSC_ILi4096EEEEEEEEEEEEEvEENS16_INSA_23SM90_TMA_LOAD_MULTICASTENS18_INS19_ILi3ELi4ELi3EEES1C_NSX_INSB_IJNSB_IJSJ_SE_EEENSB_IJS1D_NSC_ILi4EEEEEES1I_EEENSB_IJS1M_NSB_IJSJ_NSC_ILi512EEEEEENSB_IJSZ_NSC_ILi2048EEEEEEEEEEEEEvEEEENS_8epilogue10collective6detail29Sm90TmaWarpSpecializedAdapterINS29_15DefaultEpilogueISN_NSB_IJNSB_IJllllEEESE_SZ_EEES2E_NS28_6thread17LinearCombinationISN_Li1EffLNS2F_9ScaleType4KindE0ELNS_15FloatRoundStyleE2ESN_EENS_4gemm15EpilogueDefaultEEEEEvvEEEEvNT_6ParamsE:
[----:B------:R-:W-:Y:S01]  /*0000*/  LDC R1, c[0x0][0x28] ;  /* 0x00000a00ff017b82 */ /* 0x000fe20000000800 */
[----:B------:R-:W0:Y:S01]  /*0010*/  S2R R10, SR_TID.X ;  /* 0x00000000000a7919 */ /* 0x000e220000002100 */
[----:B------:R-:W-:Y:S01]  /*0020*/  ELECT P0, URZ, PT ;  /* 0x00000000003f782f */ /* 0x000fe20003800000 */
[----:B------:R-:W-:Y:S01]  /*0030*/  BSSY B0, `(.L_x_0) ;  /* 0x0000010000007945 */ /* 0x000fe20003800000 */
[----:B------:R-:W1:Y:S01]  /*0040*/  S2R R11, SR_CTAID.X ;  /* 0x00000000000b7919 */ /* 0x000e620000002500 */
[--C-:B0-----:R-:W-:Y:S02]  /*0050*/  SHF.R.U32.HI R0, RZ, 0x5, R10.reuse ;  /* 0x00000005ff007819 */ /* 0x101fe4000001160a */
[----:B------:R-:W-:-:S03]  /*0060*/  SHF.R.U32.HI R2, RZ, 0x7, R10 ;  /* 0x00000007ff027819 */ /* 0x000fc6000001160a */
[----:B------:R-:W0:Y:S04]  /*0070*/  SHFL.IDX PT, R3, R0, RZ, 0x1f ;  /* 0x00001fff00037589 */ /* 0x000e2800000e0000 */
[----:B------:R2:W3:Y:S01]  /*0080*/  SHFL.IDX PT, R9, R2, RZ, 0x1f ;  /* 0x00001fff02097589 */ /* 0x0004e200000e0000 */
[----:B0-----:R-:W-:-:S13]  /*0090*/  ISETP.NE.OR P0, PT, R3, RZ, !P0 ;  /* 0x000000ff0300720c */ /* 0x001fda0004705670 */
[----:B-123--:R-:W-:Y:S05]  /*00a0*/  @P0 BRA `(.L_x_1) ;  /* 0x0000000000200947 */ /* 0x00efea0003800000 */
[----:B------:R-:W-:Y:S02]  /*00b0*/  ULDC.64 UR4, c[0x0][0x198] ;  /* 0x0000660000047ab9 */ /* 0x000fe40000000a00 */
[----:B------:R-:W-:Y:S02]  /*00c0*/  UIADD3 UR6, UP0, UR4, 0xf0, URZ ;  /* 0x000000f004067890 */ /* 0x000fe4000ff1e03f */
[----:B------:R-:W-:Y:S02]  /*00d0*/  UIADD3 UR4, UP1, UR4, 0x270, URZ ;  /* 0x0000027004047890 */ /* 0x000fe4000ff3e03f */
[----:B------:R-:W-:Y:S02]  /*00e0*/  UIADD3.X UR7, URZ, UR5, URZ, UP0, !UPT ;  /* 0x000000053f077290 */ /* 0x000fe400087fe43f */
[----:B------:R-:W-:-:S07]  /*00f0*/  UIADD3.X UR5, URZ, UR5, URZ, UP1, !UPT ;  /* 0x000000053f057290 */ /* 0x000fce0008ffe43f */
[----:B------:R0:W-:Y:S02]  /*0100*/  UTMACCTL.PF [UR6] ;  /* 0x00000000060079b9 */ /* 0x0001e40008040000 */
[----:B------:R0:W-:Y:S02]  /*0110*/  UTMACCTL.PF [UR4] ;  /* 0x00000000040079b9 */ /* 0x0001e40008040000 */
[----:B0-----:R-:W-:Y:S01]  /*0120*/  NOP ;  /* 0x0000000000007918 */ /* 0x001fe20000000000 */
.L_x_1:
[----:B------:R-:W-:Y:S05]  /*0130*/  BSYNC B0 ;  /* 0x0000000000007941 */ /* 0x000fea0003800000 */
.L_x_0:
[----:B------:R-:W0:Y:S01]  /*0140*/  SHFL.IDX PT, R0, R0, RZ, 0x1f ;  /* 0x00001fff00007589 */ /* 0x000e2200000e0000 */
[----:B------:R-:W-:Y:S02]  /*0150*/  SHF.R.S32.HI R5, RZ, 0x1f, R10 ;  /* 0x0000001fff057819 */ /* 0x000fe4000001140a */
[----:B------:R-:W-:Y:S01]  /*0160*/  I2FP.F32.U32 R6, R11 ;  /* 0x0000000b00067245 */ /* 0x000fe20000201000 */
[----:B------:R-:W1:Y:S01]  /*0170*/  S2R R12, SR_CTAID.Y ;  /* 0x00000000000c7919 */ /* 0x000e620000002600 */
[----:B------:R-:W-:-:S04]  /*0180*/  LEA.HI R5, R5, R10, RZ, 0x7 ;  /* 0x0000000a05057211 */ /* 0x000fc800078f38ff */
[----:B------:R-:W-:-:S05]  /*0190*/  LOP3.LUT R5, R5, 0xffffff80, RZ, 0xc0, !PT ;  /* 0xffffff8005057812 */ /* 0x000fca00078ec0ff */
[----:B------:R-:W-:-:S05]  /*01a0*/  IMAD.IADD R13, R10, 0x1, -R5 ;  /* 0x000000010a0d7824 */ /* 0x000fca00078e0a05 */
[----:B------:R-:W-:-:S04]  /*01b0*/  SHF.R.S32.HI R2, RZ, 0x1f, R13 ;  /* 0x0000001fff027819 */ /* 0x000fc8000001140d */
[----:B------:R-:W-:Y:S02]  /*01c0*/  LEA.HI R2, R2, R13, RZ, 0x3 ;  /* 0x0000000d02027211 */ /* 0x000fe400078f18ff */
[----:B0-----:R-:W-:Y:S02]  /*01d0*/  ISETP.NE.AND P0, PT, R0, RZ, PT ;  /* 0x000000ff0000720c */ /* 0x001fe40003f05270 */
[--C-:B------:R-:W-:Y:S02]  /*01e0*/  SHF.R.S32.HI R4, RZ, 0x3, R2.reuse ;  /* 0x00000003ff047819 */ /* 0x100fe40000011402 */
[----:B------:R-:W-:Y:S02]  /*01f0*/  SHF.R.S32.HI R5, RZ, 0x1f, R2 ;  /* 0x0000001fff057819 */ /* 0x000fe40000011402 */
[----:B------:R-:W-:-:S07]  /*0200*/  SHF.R.S32.HI R7, RZ, 0x1f, R0 ;  /* 0x0000001fff077819 */ /* 0x000fce0000011400 */
[----:B-1----:R-:W-:Y:S05]  /*0210*/  @P0 BRA `(.L_x_2) ;  /* 0x0000000000d40947 */ /* 0x002fea0003800000 */
[----:B------:R-:W-:Y:S01]  /*0220*/  ELECT P0, URZ, PT ;  /* 0x00000000003f782f */ /* 0x000fe20003800000 */
[----:B------:R-:W-:-:S12]  /*0230*/  BSSY B0, `(.L_x_2) ;  /* 0x0000033000007945 */ /* 0x000fd80003800000 */
[----:B------:R-:W-:Y:S05]  /*0240*/  @!P0 BRA `(.L_x_3) ;  /* 0x0000000000c48947 */ /* 0x000fea0003800000 */
[----:B------:R-:W0:Y:S01]  /*0250*/  S2UR UR8, SR_CgaCtaId ;  /* 0x00000000000879c3 */ /* 0x000e220000008800 */
[----:B------:R-:W-:Y:S01]  /*0260*/  UMOV UR4, 0x400 ;  /* 0x0000040000047882 */ /* 0x000fe20000000000 */
[----:B------:R-:W-:Y:S01]  /*0270*/  UMOV UR5, 0x1 ;  /* 0x0000000100057882 */ /* 0x000fe20000000000 */
[----:B------:R-:W-:Y:S02]  /*0280*/  UMOV UR6, 0x2 ;  /* 0x0000000200067882 */ /* 0x000fe40000000000 */
[----:B------:R-:W-:-:S04]  /*0290*/  UIADD3 UR6, -UR6, 0x100000, URZ ;  /* 0x0010000006067890 */ /* 0x000fc8000fffe13f */
[----:B------:R-:W-:Y:S02]  /*02a0*/  USHF.L.U32 UR7, UR6, 0xb, URZ ;  /* 0x0000000b06077899 */ /* 0x000fe4000800063f */
[----:B------:R-:W-:Y:S02]  /*02b0*/  USHF.L.U32 UR6, UR6, 0x1, URZ ;  /* 0x0000000106067899 */ /* 0x000fe4000800063f */
[----:B0-----:R-:W-:Y:S02]  /*02c0*/  ULEA UR8, UR8, UR4, 0x18 ;  /* 0x0000000408087291 */ /* 0x001fe4000f8ec03f */
[----:B------:R-:W-:-:S04]  /*02d0*/  UIADD3 UR4, -UR5, 0x100000, URZ ;  /* 0x0010000005047890 */ /* 0x000fc8000fffe13f */
[----:B------:R-:W-:Y:S02]  /*02e0*/  USHF.L.U32 UR5, UR4, 0xb, URZ ;  /* 0x0000000b04057899 */ /* 0x000fe4000800063f */
[----:B------:R-:W-:Y:S01]  /*02f0*/  USHF.L.U32 UR4, UR4, 0x1, URZ ;  /* 0x0000000104047899 */ /* 0x000fe2000800063f */
[----:B------:R-:W0:Y:S11]  /*0300*/  FENCE.VIEW.ASYNC.S ;  /* 0x00000000000073c6 */ /* 0x000e360000000000 */
[----:B0-----:R0:W1:Y:S01]  /*0310*/  SYNCS.EXCH.64 URZ, [UR8+0x36000], UR4 ;  /* 0x03600004083f75b2 */ /* 0x0010620008000100 */
[----:B------:R0:W2:Y:S01]  /*0320*/  SYNCS.EXCH.64 URZ, [UR8+0x36090], UR6 ;  /* 0x03609006083f75b2 */ /* 0x0000a20008000100 */
[----:B------:R0:W3:Y:S01]  /*0330*/  SYNCS.EXCH.64 URZ, [UR8+0x36008], UR4 ;  /* 0x03600804083f75b2 */ /* 0x0000e20008000100 */
[----:B------:R0:W4:Y:S01]  /*0340*/  SYNCS.EXCH.64 URZ, [UR8+0x36098], UR6 ;  /* 0x03609806083f75b2 */ /* 0x0001220008000100 */
[----:B------:R0:W0:Y:S01]  /*0350*/  SYNCS.EXCH.64 URZ, [UR8+0x36010], UR4 ;  /* 0x03601004083f75b2 */ /* 0x0000220008000100 */
        /* <DEDUP_REMOVED lines=31> */
[----:B-1234-:R-:W-:Y:S01]  /*0550*/  NOP ;  /* 0x0000000000007918 */ /* 0x01efe20000000000 */
.L_x_3:
[----:B0-----:R-:W-:Y:S05]  /*0560*/  BSYNC B0 ;  /* 0x0000000000007941 */ /* 0x001fea0003800000 */
.L_x_2:
[----:B------:R-:W-:Y:S01]  /*0570*/  ULDC UR4, c[0x0][0x150] ;  /* 0x0000540000047ab9 */ /* 0x000fe20000000800 */
[----:B------:R-:W-:Y:S01]  /*0580*/  LEA.HI R5, R5, R4, RZ, 0x2 ;  /* 0x0000000405057211 */ /* 0x000fe200078f10ff */
[----:B------:R-:W-:Y:S01]  /*0590*/  FMUL R6, R6, UR4 ;  /* 0x0000000406067c20 */ /* 0x000fe20008400000 */
[----:B------:R-:W-:Y:S01]  /*05a0*/  LEA.HI R7, R7, R0, RZ, 0x2 ;  /* 0x0000000007077211 */ /* 0x000fe200078f10ff */
[----:B------:R-:W-:Y:S01]  /*05b0*/  ULDC UR4, c[0x0][0x154] ;  /* 0x0000550000047ab9 */ /* 0x000fe20000000800 */
[----:B------:R-:W-:Y:S01]  /*05c0*/  LOP3.LUT R5, R5, 0xfffffffc, RZ, 0xc0, !PT ;  /* 0xfffffffc05057812 */ /* 0x000fe200078ec0ff */
[----:B------:R-:W0:Y:S01]  /*05d0*/  LDC R14, c[0x0][0x140] ;  /* 0x00005000ff0e7b82 */ /* 0x000e220000000800 */
[----:B------:R-:W-:Y:S01]  /*05e0*/  LOP3.LUT R7, R7, 0x3ffffffc, RZ, 0xc0, !PT ;  /* 0x3ffffffc07077812 */ /* 0x000fe200078ec0ff */
[----:B------:R-:W1:Y:S01]  /*05f0*/  F2I.U32.TRUNC.NTZ R6, R6 ;  /* 0x0000000600067305 */ /* 0x000e62000020f000 */
[----:B------:R-:W-:Y:S01]  /*0600*/  I2FP.F32.U32 R2, R12 ;  /* 0x0000000c00027245 */ /* 0x000fe20000201000 */
[----:B------:R-:W-:Y:S01]  /*0610*/  IMAD.IADD R5, R4, 0x1, -R5 ;  /* 0x0000000104057824 */ /* 0x000fe200078e0a05 */
[----:B------:R-:W-:Y:S01]  /*0620*/  LOP3.LUT P0, RZ, R13, 0x7, RZ, 0xc0, !PT ;  /* 0x000000070dff7812 */ /* 0x000fe2000780c0ff */
[----:B------:R-:W-:Y:S01]  /*0630*/  IMAD.IADD R0, R0, 0x1, -R7 ;  /* 0x0000000100007824 */ /* 0x000fe200078e0a07 */
[----:B------:R-:W-:Y:S01]  /*0640*/  ISETP.NE.AND P3, PT, R9, 0x1, PT ;  /* 0x000000010900780c */ /* 0x000fe20003f65270 */
[----:B------:R-:W-:Y:S01]  /*0650*/  FMUL R8, R2, UR4 ;  /* 0x0000000402087c20 */ /* 0x000fe20008400000 */
[----:B------:R-:W-:Y:S01]  /*0660*/  ULDC UR4, c[0x0][0x144] ;  /* 0x0000510000047ab9 */ /* 0x000fe20000000800 */
[----:B------:R-:W-:Y:S01]  /*0670*/  IMAD R5, R0, 0x4, R5 ;  /* 0x0000000400057824 */ /* 0x000fe200078e0205 */
[----:B------:R-:W-:Y:S01]  /*0680*/  NOP ;  /* 0x0000000000007918 */ /* 0x000fe20000000000 */
[----:B------:R-:W-:-:S02]  /*0690*/  NOP ;  /* 0x0000000000007918 */ /* 0x000fc40000000000 */
[----:B------:R-:W2:Y:S01]  /*06a0*/  F2I.U32.TRUNC.NTZ R8, R8 ;  /* 0x0000000800087305 */ /* 0x000ea2000020f000 */
[----:B------:R-:W-:Y:S01]  /*06b0*/  LEA.HI R0, R5, R5, RZ, 0x1 ;  /* 0x0000000505007211 */ /* 0x000fe200078f08ff */
[----:B-1----:R-:W-:-:S03]  /*06c0*/  IMAD.MOV R2, RZ, RZ, -R6 ;  /* 0x000000ffff027224 */ /* 0x002fc600078e0a06 */
[----:B------:R-:W-:Y:S01]  /*06d0*/  LOP3.LUT R0, R0, 0xfffffffe, RZ, 0xc0, !PT ;  /* 0xfffffffe00007812 */ /* 0x000fe200078ec0ff */
[----:B------:R-:W-:Y:S01]  /*06e0*/  IMAD R7, R2, UR4, R11 ;  /* 0x0000000402077c24 */ /* 0x000fe2000f8e020b */
[----:B------:R-:W-:Y:S01]  /*06f0*/  ULDC UR4, c[0x0][0x148] ;  /* 0x0000520000047ab9 */ /* 0x000fe20000000800 */
[C---:B------:R-:W-:Y:S01]  /*0700*/  IMAD.SHL.U32 R2, R5.reuse, 0x4, RZ ;  /* 0x0000000405027824 */ /* 0x040fe200078e00ff */
[----:B0-----:R-:W-:Y:S01]  /*0710*/  ISETP.EQ.U32.AND P1, PT, R14, 0x1, PT ;  /* 0x000000010e00780c */ /* 0x001fe20003f22070 */
[----:B------:R-:W-:-:S03]  /*0720*/  IMAD.IADD R0, R5, 0x1, -R0 ;  /* 0x0000000105007824 */ /* 0x000fc600078e0a00 */
[----:B------:R-:W-:Y:S01]  /*0730*/  LOP3.LUT R2, R5, 0xc, R2, 0x78, !PT ;  /* 0x0000000c05027812 */ /* 0x000fe200078e7802 */
[----:B--2---:R-:W-:Y:S01]  /*0740*/  IMAD.MOV R5, RZ, RZ, -R8 ;  /* 0x000000ffff057224 */ /* 0x004fe200078e0a08 */
[----:B------:R-:W-:Y:S02]  /*0750*/  ISETP.NE.AND P4, PT, R0, R7, PT ;  /* 0x000000070000720c */ /* 0x000fe40003f85270 */
[----:B------:R-:W-:Y:S01]  /*0760*/  SHF.R.S32.HI R0, RZ, 0x1f, R3 ;  /* 0x0000001fff007819 */ /* 0x000fe20000011403 */
[----:B------:R-:W-:Y:S01]  /*0770*/  IMAD R5, R5, UR4, R12 ;  /* 0x0000000405057c24 */ /* 0x000fe2000f8e020c */
[----:B------:R-:W-:Y:S02]  /*0780*/  ISETP.LT.U32.AND P0, PT, R2, 0x2, !P0 ;  /* 0x000000020200780c */ /* 0x000fe40004701070 */
[----:B------:R-:W-:-:S04]  /*0790*/  LEA.HI R0, R0, R3, RZ, 0x2 ;  /* 0x0000000300007211 */ /* 0x000fc800078f10ff */
[----:B------:R-:W-:-:S03]  /*07a0*/  LOP3.LUT R0, R0, 0xfffffffc, RZ, 0xc0, !PT ;  /* 0xfffffffc00007812 */ /* 0x000fc600078ec0ff */
[----:B------:R-:W-:Y:S02]  /*07b0*/  @P4 LEA.HI R4, R2, R2, RZ, 0x1 ;  /* 0x0000000202044211 */ /* 0x000fe400078f08ff */
[----:B------:R-:W-:Y:S02]  /*07c0*/  IMAD.IADD R8, R3, 0x1, -R0 ;  /* 0x0000000103087824 */ /* 0x000fe400078e0a00 */
[----:B------:R-:W-:-:S03]  /*07d0*/  @P4 SHF.R.S32.HI R4, RZ, 0x1, R4 ;  /* 0x00000001ff044819 */ /* 0x000fc60000011404 */
[----:B------:R-:W-:Y:S02]  /*07e0*/  LOP3.LUT P2, RZ, R9, R8, RZ, 0xfc, !PT ;  /* 0x0000000809ff7212 */ /* 0x000fe4000784fcff */
[----:B------:R-:W-:Y:S01]  /*07f0*/  @P4 ISETP.NE.AND P5, PT, R4, R5, PT ;  /* 0x000000050400420c */ /* 0x000fe20003fa5270 */
[----:B------:R-:W-:Y:S01]  /*0800*/  IMAD.MOV.U32 R4, RZ, RZ, 0x1 ;  /* 0x00000001ff047424 */ /* 0x000fe200078e00ff */
[----:B------:R-:W-:Y:S02]  /*0810*/  SEL R3, RZ, 0x1, P2 ;  /* 0x00000001ff037807 */ /* 0x000fe40001000000 */
[----:B------:R-:W-:Y:S02]  /*0820*/  SEL R5, RZ, 0x1, !P0 ;  /* 0x00000001ff057807 */ /* 0x000fe40004000000 */
[----:B------:R-:W-:Y:S02]  /*0830*/  @P4 SEL R4, RZ, 0x1, P5 ;  /* 0x00000001ff044807 */ /* 0x000fe40002800000 */
[----:B------:R-:W-:-:S02]  /*0840*/  SEL R3, R3, 0x2, P3 ;  /* 0x0000000203037807 */ /* 0x000fc40001800000 */
[----:B------:R-:W-:Y:S01]  /*0850*/  LOP3.LUT R4, R4, R5, RZ, 0xc0, !PT ;  /* 0x0000000504047212 */ /* 0x000fe200078ec0ff */
[----:B------:R-:W-:Y:S06]  /*0860*/  @!P1 BRA `(.L_x_4) ;  /* 0x0000000000089947 */ /* 0x000fec0003800000 */
[----:B------:R-:W-:Y:S01]  /*0870*/  UCGABAR_ARV ;  /* 0x00000000000079c7 */ /* 0x000fe20008000000 */
[----:B------:R-:W-:Y:S05]  /*0880*/  BRA `(.L_x_5) ;  /* 0x0000000000047947 */ /* 0x000fea0003800000 */
.L_x_4:
[----:B------:R-:W-:Y:S01]  /*0890*/  NOP ;  /* 0x0000000000007918 */ /* 0x000fe20000000000 */
.L_x_5:
[----:B------:R-:W-:Y:S01]  /*08a0*/  ULDC.64 UR4, c[0x0][0x618] ;  /* 0x0001860000047ab9 */ /* 0x000fe20000000a00 */
[----:B------:R-:W-:Y:S01]  /*08b0*/  ULDC.64 UR12, c[0x0][0x208] ;  /* 0x00008200000c7ab9 */ /* 0x000fe20000000a00 */
[----:B------:R-:W-:-:S04]  /*08c0*/  ISETP.NE.U32.AND P0, PT, RZ, UR4, PT ;  /* 0x00000004ff007c0c */ /* 0x000fc8000bf05070 */
[----:B------:R-:W-:-:S13]  /*08d0*/  ISETP.NE.AND.EX P0, PT, RZ, UR5, PT, P0 ;  /* 0x00000005ff007c0c */ /* 0x000fda000bf05300 */
[----:B------:R-:W-:Y:S05]  /*08e0*/  @!P0 BRA `(.L_x_6) ;  /* 0x00000000001c8947 */ /* 0x000fea0003800000 */
[----:B------:R-:W0:Y:S02]  /*08f0*/  LDC.64 R6, c[0x0][0x618] ;  /* 0x00018600ff067b82 */ /* 0x000e240000000a00 */
[----:B0-----:R-:W2:Y:S02]  /*0900*/  LDG.E.64 R6, desc[UR12][R6.64] ;  /* 0x0000000c06067981 */ /* 0x001ea4000c1e1b00 */
[----:B--2---:R-:W-:-:S04]  /*0910*/  ISETP.NE.U32.AND P0, PT, R6, RZ, PT ;  /* 0x000000ff0600720c */ /* 0x004fc80003f05070 */
[----:B------:R-:W-:-:S13]  /*0920*/  ISETP.NE.AND.EX P0, PT, R7, RZ, PT, P0 ;  /* 0x000000ff0700720c */ /* 0x000fda0003f05300 */
[----:B------:R-:W-:Y:S05]  /*0930*/  @!P0 BRA `(.L_x_6) ;  /* 0x0000000000088947 */ /* 0x000fea0003800000 */
[----:B------:R0:W5:Y:S01]  /*0940*/  LD.E R0, desc[UR12][R6.64] ;  /* 0x0000000c06007980 */ /* 0x000162000c101900 */
[----:B------:R-:W-:Y:S05]  /*0950*/  BRA `(.L_x_7) ;  /* 0x0000000000207947 */ /* 0x000fea0003800000 */
.L_x_6:
[----:B------:R-:W-:Y:S02]  /*0960*/  ULDC.64 UR4, c[0x0][0x608] ;  /* 0x0001820000047ab9 */ /* 0x000fe40000000a00 */
[----:B------:R-:W-:-:S04]  /*0970*/  ISETP.NE.U32.AND P0, PT, RZ, UR4, PT ;  /* 0x00000004ff007c0c */ /* 0x000fc8000bf05070 */
[----:B------:R-:W-:-:S13]  /*0980*/  ISETP.NE.AND.EX P0, PT, RZ, UR5, PT, P0 ;  /* 0x00000005ff007c0c */ /* 0x000fda000bf05300 */
[----:B------:R-:W-:Y:S05]  /*0990*/  @!P0 BRA `(.L_x_8) ;  /* 0x00000000000c8947 */ /* 0x000fea0003800000 */
[----:B------:R-:W0:Y:S02]  /*09a0*/  LDC.64 R6, c[0x0][0x608] ;  /* 0x00018200ff067b82 */ /* 0x000e240000000a00 */
[----:B0-----:R1:W5:Y:S01]  /*09b0*/  LDG.E R0, desc[UR12][R6.64] ;  /* 0x0000000c06007981 */ /* 0x001362000c1e1900 */
[----:B------:R-:W-:Y:S05]  /*09c0*/  BRA `(.L_x_7) ;  /* 0x0000000000047947 */ /* 0x000fea0003800000 */
.L_x_8:
[----:B------:R-:W2:Y:S02]  /*09d0*/  LDC R0, c[0x0][0x600] ;  /* 0x00018000ff007b82 */ /* 0x000ea40000000800 */
.L_x_7:
[----:B------:R-:W-:Y:S02]  /*09e0*/  ULDC.64 UR4, c[0x0][0x620] ;  /* 0x0001880000047ab9 */ /* 0x000fe40000000a00 */
[----:B------:R-:W-:-:S04]  /*09f0*/  ISETP.NE.U32.AND P0, PT, RZ, UR4, PT ;  /* 0x00000004ff007c0c */ /* 0x000fc8000bf05070 */
[----:B------:R-:W-:-:S13]  /*0a00*/  ISETP.NE.AND.EX P0, PT, RZ, UR5, PT, P0 ;  /* 0x00000005ff007c0c */ /* 0x000fda000bf05300 */
[----:B------:R-:W-:Y:S05]  /*0a10*/  @!P0 BRA `(.L_x_9) ;  /* 0x00000000001c8947 */ /* 0x000fea0003800000 */
[----:B01----:R-:W0:Y:S02]  /*0a20*/  LDC.64 R6, c[0x0][0x620] ;  /* 0x00018800ff067b82 */ /* 0x003e240000000a00 */
[----:B0-----:R-:W3:Y:S02]  /*0a30*/  LDG.E.64 R6, desc[UR12][R6.64] ;  /* 0x0000000c06067981 */ /* 0x001ee4000c1e1b00 */
[----:B---3--:R-:W-:-:S04]  /*0a40*/  ISETP.NE.U32.AND P0, PT, R6, RZ, PT ;  /* 0x000000ff0600720c */ /* 0x008fc80003f05070 */
[----:B------:R-:W-:-:S13]  /*0a50*/  ISETP.NE.AND.EX P0, PT, R7, RZ, PT, P0 ;  /* 0x000000ff0700720c */ /* 0x000fda0003f05300 */
[----:B------:R-:W-:Y:S05]  /*0a60*/  @!P0 BRA `(.L_x_9) ;  /* 0x0000000000088947 */ /* 0x000fea0003800000 */
[----:B------:R0:W5:Y:S01]  /*0a70*/  LD.E R14, desc[UR12][R6.64] ;  /* 0x0000000c060e7980 */ /* 0x000162000c101900 */
[----:B------:R-:W-:Y:S05]  /*0a80*/  BRA `(.L_x_10) ;  /* 0x0000000000207947 */ /* 0x000fea0003800000 */
.L_x_9:
[----:B------:R-:W-:Y:S02]  /*0a90*/  ULDC.64 UR4, c[0x0][0x610] ;  /* 0x0001840000047ab9 */ /* 0x000fe40000000a00 */
[----:B------:R-:W-:-:S04]  /*0aa0*/  ISETP.NE.U32.AND P0, PT, RZ, UR4, PT ;  /* 0x00000004ff007c0c */ /* 0x000fc8000bf05070 */
[----:B------:R-:W-:-:S13]  /*0ab0*/  ISETP.NE.AND.EX P0, PT, RZ, UR5, PT, P0 ;  /* 0x00000005ff007c0c */ /* 0x000fda000bf05300 */
[----:B------:R-:W-:Y:S05]  /*0ac0*/  @!P0 BRA `(.L_x_11) ;  /* 0x00000000000c8947 */ /* 0x000fea0003800000 */
[----:B------:R-:W3:Y:S02]  /*0ad0*/  LDC.64 R14, c[0x0][0x610] ;  /* 0x00018400ff0e7b82 */ /* 0x000ee40000000a00 */
[----:B---3--:R3:W5:Y:S01]  /*0ae0*/  LDG.E R14, desc[UR12][R14.64] ;  /* 0x0000000c0e0e7981 */ /* 0x008762000c1e1900 */
[----:B------:R-:W-:Y:S05]  /*0af0*/  BRA `(.L_x_10) ;  /* 0x0000000000047947 */ /* 0x000fea0003800000 */
.L_x_11:
[----:B------:R-:W4:Y:S02]  /*0b00*/  LDC R14, c[0x0][0x604] ;  /* 0x00018100ff0e7b82 */ /* 0x000f240000000800 */
.L_x_10:
[----:B------:R-:W1:Y:S01]  /*0b10*/  LDC R5, c[0x0][0x3e8] ;  /* 0x0000fa00ff057b82 */ /* 0x000e620000000800 */
[----:B------:R-:W-:Y:S01]  /*0b20*/  ULDC UR4, c[0x0][0x3dc] ;  /* 0x0000f70000047ab9 */ /* 0x000fe20000000800 */
[----:B------:R-:W-:Y:S01]  /*0b30*/  ULDC.64 UR6, c[0x0][0x3e0] ;  /* 0x0000f80000067ab9 */ /* 0x000fe20000000a00 */
[----:B------:R-:W-:Y:S02]  /*0b40*/  UIADD3 UR4, UR4, 0x1f, URZ ;  /* 0x0000001f04047890 */ /* 0x000fe4000fffe03f */
[----:B------:R-:W-:Y:S02]  /*0b50*/  UIMAD UR6, UR7, UR6, URZ ;  /* 0x00000006070672a4 */ /* 0x000fe4000f8e023f */
[----:B------:R-:W-:-:S04]  /*0b60*/  USHF.R.S32.HI UR5, URZ, 0x1f, UR4 ;  /* 0x0000001f3f057899 */ /* 0x000fc80008011404 */
[----:B------:R-:W-:-:S04]  /*0b70*/  ULEA.HI UR5, UR5, UR4, URZ, 0x5 ;  /* 0x0000000405057291 */ /* 0x000fc8000f8f283f */
[----:B------:R-:W-:Y:S01]  /*0b80*/  USHF.R.S32.HI UR15, URZ, 0x5, UR5 ;  /* 0x000000053f0f7899 */ /* 0x000fe20008011405 */
[----:B-1----:R-:W-:-:S05]  /*0b90*/  IMAD R5, R5, UR6, RZ ;  /* 0x0000000605057c24 */ /* 0x002fca000f8e02ff */
[----:B------:R-:W-:Y:S01]  /*0ba0*/  IMAD R5, R5, UR15, RZ ;  /* 0x0000000f05057c24 */ /* 0x000fe2000f8e02ff */
[----:B------:R-:W-:Y:S06]  /*0bb0*/  @!P1 BRA `(.L_x_12) ;  /* 0x00000000000c9947 */ /* 0x000fec0003800000 */
[----:B------:R-:W-:Y:S01]  /*0bc0*/  UCGABAR_WAIT ;  /* 0x0000000000007dc7 */ /* 0x000fe20008000000 */
[----:B------:R-:W-:Y:S01]  /*0bd0*/  CCTL.IVALL ;  /* 0x00000000ff00798f */ /* 0x000fe20002000000 */
[----:B------:R-:W-:Y:S05]  /*0be0*/  BRA `(.L_x_13) ;  /* 0x0000000000047947 */ /* 0x000fea0003800000 */
.L_x_12:
[----:B------:R-:W-:Y:S06]  /*0bf0*/  BAR.SYNC.DEFER_BLOCKING 0x0 ;  /* 0x0000000000007b1d */ /* 0x000fec0000010000 */
.L_x_13:
[----:B------:R-:W-:-:S13]  /*0c00*/  ISETP.NE.AND P0, PT, R9, RZ, PT ;  /* 0x000000ff0900720c */ /* 0x000fda0003f05270 */
[----:B------:R-:W-:Y:S05]  /*0c10*/  @!P0 BRA `(.L_x_14) ;  /* 0x00000054009c8947 */ /* 0x000fea0003800000 */
[----:B------:R-:W-:-:S13]  /*0c20*/  ISETP.NE.AND P0, PT, R9, 0x1, PT ;  /* 0x000000010900780c */ /* 0x000fda0003f05270 */
[----:B------:R-:W-:Y:S05]  /*0c30*/  @P0 EXIT ;  /* 0x000000000000094d */ /* 0x000fea0003800000 */
[----:B------:R-:W-:Y:S01]  /*0c40*/  ISETP.GE.AND P0, PT, R5, 0x1, PT ;  /* 0x000000010500780c */ /* 0x000fe20003f06270 */
[----:B------:R-:W-:Y:S01]  /*0c50*/  UMOV UR4, URZ ;  /* 0x0000003f00047c82 */ /* 0x000fe20008000000 */
[----:B------:R-:W-:Y:S02]  /*0c60*/  CS2R R54, SRZ ;  /* 0x0000000000367805 */ /* 0x000fe4000001ff00 */
[----:B------:R-:W-:Y:S02]  /*0c70*/  CS2R R56, SRZ ;  /* 0x0000000000387805 */ /* 0x000fe4000001ff00 */
[----:B------:R-:W-:Y:S02]  /*0c80*/  CS2R R58, SRZ ;  /* 0x00000000003a7805 */ /* 0x000fe4000001ff00 */
[----:B------:R-:W-:Y:S02]  /*0c90*/  CS2R R60, SRZ ;  /* 0x00000000003c7805 */ /* 0x000fe4000001ff00 */
[----:B------:R-:W-:-:S02]  /*0ca0*/  CS2R R62, SRZ ;  /* 0x00000000003e7805 */ /* 0x000fc4000001ff00 */
[----:B------:R-:W-:Y:S02]  /*0cb0*/  CS2R R64, SRZ ;  /* 0x0000000000407805 */ /* 0x000fe4000001ff00 */
        /* <DEDUP_REMOVED lines=25> */
[----:B------:R-:W-:Y:S01]  /*0e50*/  CS2R R52, SRZ ;  /* 0x0000000000347805 */ /* 0x000fe2000001ff00 */
[----:B------:R-:W-:Y:S06]  /*0e60*/  @!P0 BRA `(.L_x_15) ;  /* 0x00000000009c8947 */ /* 0x000fec0003800000 */
[----:B0-----:R-:W-:-:S04]  /*0e70*/  LOP3.LUT R6, R3, 0x1, RZ, 0xfc, !PT ;  /* 0x0000000103067812 */ /* 0x001fc800078efcff */
[----:B------:R-:W-:-:S13]  /*0e80*/  ISETP.NE.AND P1, PT, R6, 0x3, PT ;  /* 0x000000030600780c */ /* 0x000fda0003f25270 */
[----:B------:R-:W-:Y:S05]  /*0e90*/  @!P1 BRA `(.L_x_16) ;  /* 0x0000000000049947 */ /* 0x000fea0003800000 */
[----:B------:R-:W-:Y:S01]  /*0ea0*/  BPT.TRAP 0x1 ;  /* 0x000000040000795c */ /* 0x000fe20000300000 */
.L_x_16:
[----:B------:R-:W0:Y:S01]  /*0eb0*/  S2UR UR5, SR_CgaCtaId ;  /* 0x00000000000579c3 */ /* 0x000e220000008800 */
[----:B------:R-:W-:Y:S01]  /*0ec0*/  SHF.L.U32 R6, RZ, 0x1f, RZ ;  /* 0x0000001fff067819 */ /* 0x000fe200000006ff */
[----:B------:R-:W-:Y:S02]  /*0ed0*/  UMOV UR4, 0x400 ;  /* 0x0000040000047882 */ /* 0x000fe40000000000 */
[----:B0-----:R-:W-:-:S12]  /*0ee0*/  ULEA UR5, UR5, UR4, 0x18 ;  /* 0x0000000405057291 */ /* 0x001fd8000f8ec03f */
.L_x_17:
[----:B0-----:R-:W-:-:S04]  /*0ef0*/  IMAD.U32 R7, RZ, RZ, UR5 ;  /* 0x00000005ff077e24 */ /* 0x001fc8000f8e00ff */
[----:B------:R0:W1:Y:S03]  /*0f00*/  SYNCS.PHASECHK.TRANS64.TRYWAIT P1, [R7+URZ+0x36000], R6 ;  /* 0x03600006070075a7 */ /* 0x000066000802017f */
[----:B-1----:R-:W-:Y:S05]  /*0f10*/  @!P1 NANOSLEEP.SYNCS 0x989680 ;  /* 0x009896800000995d */ /* 0x002fea0003900000 */
[----:B------:R-:W1:Y:S02]  /*0f20*/  @!P1 SYNCS.PHASECHK.TRANS64 P1, [R7+URZ+0x36000], R6 ;  /* 0x03600006070095a7 */ /* 0x000e64000802007f */
[----:B-1----:R-:W-:Y:S05]  /*0f30*/  @!P1 BRA `(.L_x_17) ;  /* 0xfffffffc00ec9947 */ /* 0x002fea000383ffff */
[----:B------:R-:W-:Y:S01]  /*0f40*/  USHF.R.U32.HI UR4, URZ, 0x4, UR5 ;  /* 0x000000043f047899 */ /* 0x000fe20008011605 */
[----:B------:R-:W-:Y:S01]  /*0f50*/  WARPGROUP.ARRIVE ;  /* 0x00000000000079c5 */ /* 0x000fe20000000000 */
[----:B------:R-:W-:Y:S02]  /*0f60*/  UIADD3 UR5, UR5, 0x24000, URZ ;  /* 0x0002400005057890 */ /* 0x000fe4000fffe03f */
[----:B------:R-:W-:Y:S02]  /*0f70*/  ULOP3.LUT UR4, UR4, 0x3fff, URZ, 0xc0, !UPT ;  /* 0x00003fff04047892 */ /* 0x000fe4000f8ec03f */
[----:B------:R-:W-:Y:S02]  /*0f80*/  USHF.R.U32.HI UR5, URZ, 0x4, UR5 ;  /* 0x000000043f057899 */ /* 0x000fe40008011605 */
[----:B------:R-:W-:Y:S02]  /*0f90*/  ULOP3.LUT UR10, UR4, 0x10000, URZ, 0xfc, !UPT ;  /* 0x00010000040a7892 */ /* 0x000fe4000f8efc3f */
[----:B------:R-:W-:-:S02]  /*0fa0*/  ULOP3.LUT UR8, UR5, 0x3fff, URZ, 0xc0, !UPT ;  /* 0x00003fff05087892 */ /* 0x000fc4000f8ec03f */
[----:B------:R-:W-:Y:S01]  /*0fb0*/  UIADD3 UR9, UR10, 0x100, URZ ;  /* 0x000001000a097890 */ /* 0x000fe2000fffe03f */
[----:B------:R-:W-:Y:S02]  /*0fc0*/  UMOV UR7, 0x40000040 ;  /* 0x4000004000077882 */ /* 0x000fe40000000000 */
[----:B------:R-:W-:Y:S01]  /*0fd0*/  UMOV UR4, UR10 ;  /* 0x0000000a00047c82 */ /* 0x000fe20008000000 */
[----:B------:R-:W-:Y:S01]  /*0fe0*/  UMOV UR5, 0x80000020 ;  /* 0x8000002000057882 */ /* 0x000fe20000000000 */
[----:B------:R-:W-:Y:S02]  /*0ff0*/  UMOV UR6, UR8 ;  /* 0x0000000800067c82 */ /* 0x000fe40008000000 */
[----:B------:R-:W-:Y:S01]  /*1000*/  HGMMA.64x64x16.F32 R56, gdesc[UR4].tnspB, RZ, !UPT ;  /* 0x40e00000043879f0 */ /* 0x000fe2000c7008ff */
[----:B------:R-:W-:Y:S01]  /*1010*/  UMOV UR4, UR9 ;  /* 0x0000000900047c82 */ /* 0x000fe20008000000 */
[----:B------:R-:W-:Y:S02]  /*1020*/  UMOV UR5, 0x80000020 ;  /* 0x8000002000057882 */ /* 0x000fe40000000000 */
[----:B------:R-:W-:Y:S01]  /*1030*/  HGMMA.64x64x16.F32 R24, gdesc[UR4].tnspB, RZ, !UPT ;  /* 0x40e00000041879f0 */ /* 0x000fe2000c7008ff */
[----:B------:R-:W-:-:S02]  /*1040*/  UIADD3 UR4, UR10, 0x2, URZ ;  /* 0x000000020a047890 */ /* 0x000fc4000fffe03f */
[----:B------:R-:W-:Y:S02]  /*1050*/  UIADD3 UR6, UR8, 0x80, URZ ;  /* 0x0000008008067890 */ /* 0x000fe4000fffe03f */
[----:B------:R-:W-:Y:S01]  /*1060*/  UIADD3 UR8, UR10, 0x102, URZ ;  /* 0x000001020a087890 */ /* 0x000fe2000fffe03f */
[----:B------:R-:W-:Y:S01]  /*1070*/  UMOV UR5, 0x80000020 ;  /* 0x8000002000057882 */ /* 0x000fe20000000000 */
[----:B------:R-:W-:-:S05]  /*1080*/  UMOV UR7, 0x40000040 ;  /* 0x4000004000077882 */ /* 0x000fca0000000000 */
[----:B------:R-:W-:Y:S01]  /*1090*/  HGMMA.64x64x16.F32 R56, gdesc[UR4].tnspB, R56 ;  /* 0x40e00000043879f0 */ /* 0x000fe20008700838 */
[----:B------:R-:W-:Y:S01]  /*10a0*/  UMOV UR4, UR8 ;  /* 0x0000000800047c82 */ /* 0x000fe20008000000 */
[----:B------:R-:W-:Y:S02]  /*10b0*/  UMOV UR5, 0x80000020 ;  /* 0x8000002000057882 */ /* 0x000fe40000000000 */
[----:B------:R-:W-:Y:S01]  /*10c0*/  HGMMA.64x64x16.F32 R24, gdesc[UR4].tnspB, R24, gsb0 ;  /* 0x40e00000041879f0 */ /* 0x000fe20008000818 */
[----:B------:R-:W-:-:S05]  /*10d0*/  UMOV UR4, 0x1 ;  /* 0x0000000100047882 */ /* 0x000fca0000000000 */
.L_x_15:
[----:B0-----:R-:W-:-:S05]  /*10e0*/  VIMNMX R6, R5, 0x1, PT ;  /* 0x0000000105067848 */ /* 0x001fca0003fe0100 */
[----:B------:R-:W-:-:S05]  /*10f0*/  IMAD.IADD R6, R5, 0x1, -R6 ;  /* 0x0000000105067824 */ /* 0x000fca00078e0a06 */
[----:B------:R-:W-:-:S13]  /*1100*/  ISETP.GE.AND P1, PT, R6, 0x1, PT ;  /* 0x000000010600780c */ /* 0x000fda0003f26270 */
[----:B------:R-:W-:Y:S05]  /*1110*/  @!P1 BRA `(.L_x_18) ;  /* 0x0000000400109947 */ /* 0x000fea0003800000 */
[----:B------:R-:W0:Y:S01]  /*1120*/  S2UR UR6, SR_CgaCtaId ;  /* 0x00000000000679c3 */ /* 0x000e220000008800 */
[----:B------:R-:W-:Y:S01]  /*1130*/  UMOV UR5, 0x400 ;  /* 0x0000040000057882 */ /* 0x000fe20000000000 */
[----:B------:R-:W-:Y:S01]  /*1140*/  LOP3.LUT R11, R3, 0x1, RZ, 0xfc, !PT ;  /* 0x00000001030b7812 */ /* 0x000fe200078efcff */
[----:B------:R-:W-:Y:S01]  /*1150*/  IMAD.MOV.U32 R10, RZ, RZ, RZ ;  /* 0x000000ffff0a7224 */ /* 0x000fe200078e00ff */
[----:B------:R-:W-:Y:S01]  /*1160*/  UISETP.NE.U32.AND UP0, UPT, UR4, URZ, UPT ;  /* 0x0000003f0400728c */ /* 0x000fe2000bf05070 */
[----:B------:R-:W-:Y:S02]  /*1170*/  IMAD.MOV.U32 R5, RZ, RZ, R6 ;  /* 0x000000ffff057224 */ /* 0x000fe400078e0006 */
[----:B------:R-:W-:Y:S01]  /*1180*/  IMAD.MOV.U32 R7, RZ, RZ, RZ ;  /* 0x000000ffff077224 */ /* 0x000fe200078e00ff */
[----:B0-----:R-:W-:-:S04]  /*1190*/  ULEA UR14, UR6, UR5, 0x18 ;  /* 0x00000005060e7291 */ /* 0x001fc8000f8ec03f */
[----:B------:R-:W-:Y:S02]  /*11a0*/  USHF.R.U32.HI UR5, URZ, 0x4, UR14 ;  /* 0x000000043f057899 */ /* 0x000fe4000801160e */
[----:B------:R-:W-:Y:S02]  /*11b0*/  UIADD3 UR6, UR14, 0x24000, URZ ;  /* 0x000240000e067890 */ /* 0x000fe4000fffe03f */
[----:B------:R-:W-:Y:S02]  /*11c0*/  ULOP3.LUT UR5, UR5, 0x3fff, URZ, 0xc0, !UPT ;  /* 0x00003fff05057892 */ /* 0x000fe4000f8ec03f */
[----:B------:R-:W-:Y:S02]  /*11d0*/  USHF.R.U32.HI UR6, URZ, 0x4, UR6 ;  /* 0x000000043f067899 */ /* 0x000fe40008011606 */
[----:B------:R-:W-:Y:S02]  /*11e0*/  ULOP3.LUT UR15, UR5, 0x10000, URZ, 0xfc, !UPT ;  /* 0x00010000050f7892 */ /* 0x000fe4000f8efc3f */
[----:B------:R-:W-:-:S12]  /*11f0*/  ULOP3.LUT UR16, UR6, 0x3fff, URZ, 0xc0, !UPT ;  /* 0x00003fff06107892 */ /* 0x000fd8000f8ec03f */
.L_x_23:
[----:B------:R-:W-:-:S13]  /*1200*/  ISETP.NE.AND P2, PT, R11, 0x3, PT ;  /* 0x000000030b00780c */ /* 0x000fda0003f45270 */
[----:B------:R-:W-:Y:S05]  /*1210*/  @!P2 BRA `(.L_x_19) ;  /* 0x000000000004a947 */ /* 0x000fea0003800000 */
[----:B------:R-:W-:Y:S01]  /*1220*/  BPT.TRAP 0x1 ;  /* 0x000000040000795c */ /* 0x000fe20000300000 */
.L_x_19:
[----:B------:R-:W-:Y:S01]  /*1230*/  SHF.L.U32 R8, R10, 0x1f, RZ ;  /* 0x0000001f0a087819 */ /* 0x000fe200000006ff */
[----:B------:R-:W-:-:S12]  /*1240*/  ULEA UR5, UR4, UR14, 0x3 ;  /* 0x0000000e04057291 */ /* 0x000fd8000f8e183f */
.L_x_20:
[----:B0-----:R-:W-:-:S04]  /*1250*/  IMAD.U32 R9, RZ, RZ, UR5 ;  /* 0x00000005ff097e24 */ /* 0x001fc8000f8e00ff */
[----:B------:R0:W1:Y:S03]  /*1260*/  SYNCS.PHASECHK.TRANS64.TRYWAIT P1, [R9+URZ+0x36000], R8 ;  /* 0x03600008090075a7 */ /* 0x000066000802017f */
[----:B-1----:R-:W-:Y:S05]  /*1270*/  @!P1 NANOSLEEP.SYNCS 0x989680 ;  /* 0x009896800000995d */ /* 0x002fea0003900000 */
[----:B------:R-:W1:Y:S02]  /*1280*/  @!P1 SYNCS.PHASECHK.TRANS64 P1, [R9+URZ+0x36000], R8 ;  /* 0x03600008090095a7 */ /* 0x000e64000802007f */
[----:B-1----:R-:W-:Y:S05]  /*1290*/  @!P1 BRA `(.L_x_20) ;  /* 0xfffffffc00ec9947 */ /* 0x002fea000383ffff */
[----:B------:R-:W-:Y:S01]  /*12a0*/  ULEA UR6, UR4, UR15, 0x9 ;  /* 0x0000000f04067291 */ /* 0x000fe2000f8e483f */
[----:B------:R-:W-:Y:S01]  /*12b0*/  WARPGROUP.ARRIVE ;  /* 0x00000000000079c5 */ /* 0x000fe20000000000 */
[----:B------:R-:W-:Y:S02]  /*12c0*/  ULEA UR5, UR4, UR16, 0x8 ;  /* 0x0000001004057291 */ /* 0x000fe4000f8e403f */
[----:B------:R-:W-:Y:S01]  /*12d0*/  UIADD3 UR7, UR6, 0x100, URZ ;  /* 0x0000010006077890 */ /* 0x000fe2000fffe03f */
[----:B------:R-:W-:Y:S02]  /*12e0*/  UMOV UR11, 0x40000040 ;  /* 0x40000040000b7882 */ /* 0x000fe40000000000 */
[----:B------:R-:W-:Y:S01]  /*12f0*/  UMOV UR8, UR6 ;  /* 0x0000000600087c82 */ /* 0x000fe20008000000 */
[----:B------:R-:W-:Y:S01]  /*1300*/  UMOV UR9, 0x80000020 ;  /* 0x8000002000097882 */ /* 0x000fe20000000000 */
[----:B------:R-:W-:Y:S02]  /*1310*/  UMOV UR10, UR5 ;  /* 0x00000005000a7c82 */ /* 0x000fe40008000000 */
[----:B------:R-:W-:Y:S01]  /*1320*/  HGMMA.64x64x16.F32 R56, gdesc[UR8].tnspB, R56, UP0 ;  /* 0x40e00000083879f0 */ /* 0x000fe2000bf00838 */
[----:B------:R-:W-:Y:S01]  /*1330*/  UMOV UR8, UR7 ;  /* 0x0000000700087c82 */ /* 0x000fe20008000000 */
[----:B------:R-:W-:-:S02]  /*1340*/  UMOV UR9, 0x80000020 ;  /* 0x8000002000097882 */ /* 0x000fc40000000000 */
[----:B------:R-:W-:Y:S01]  /*1350*/  HGMMA.64x64x16.F32 R24, gdesc[UR8].tnspB, R24, UP0 ;  /* 0x40e00000081879f0 */ /* 0x000fe2000bf00818 */
[----:B------:R-:W-:Y:S02]  /*1360*/  UIADD3 UR10, UR5, 0x80, URZ ;  /* 0x00000080050a7890 */ /* 0x000fe4000fffe03f */
[----:B------:R-:W-:Y:S02]  /*1370*/  UIADD3 UR8, UR6, 0x2, URZ ;  /* 0x0000000206087890 */ /* 0x000fe4000fffe03f */
[----:B------:R-:W-:Y:S01]  /*1380*/  UIADD3 UR6, UR6, 0x102, URZ ;  /* 0x0000010206067890 */ /* 0x000fe2000fffe03f */
[----:B------:R-:W-:Y:S01]  /*1390*/  UMOV UR11, 0x40000040 ;  /* 0x40000040000b7882 */ /* 0x000fe20000000000 */
[----:B------:R-:W-:-:S05]  /*13a0*/  UMOV UR9, 0x80000020 ;  /* 0x8000002000097882 */ /* 0x000fca0000000000 */
[----:B------:R-:W-:Y:S01]  /*13b0*/  HGMMA.64x64x16.F32 R56, gdesc[UR8].tnspB, R56 ;  /* 0x40e00000083879f0 */ /* 0x000fe20008700838 */
[----:B------:R-:W-:Y:S01]  /*13c0*/  UMOV UR8, UR6 ;  /* 0x0000000600087c82 */ /* 0x000fe20008000000 */
[----:B------:R-:W-:Y:S02]  /*13d0*/  UMOV UR9, 0x80000020 ;  /* 0x8000002000097882 */ /* 0x000fe40000000000 */
[----:B------:R-:W-:Y:S03]  /*13e0*/  HGMMA.64x64x16.F32 R24, gdesc[UR8].tnspB, R24, gsb0 ;  /* 0x40e00000081879f0 */ /* 0x000fe60008000818 */
[----:B------:R-:W-:Y:S02]  /*13f0*/  WARPGROUP.DEPBAR.LE gsb0, 0x1 ;  /* 0x00008000000079c5 */ /* 0x000fe40000010100 */
[----:B------:R-:W-:Y:S05]  /*1400*/  @!P2 BRA `(.L_x_21) ;  /* 0x000000000004a947 */ /* 0x000fea0003800000 */
[----:B------:R-:W-:Y:S01]  /*1410*/  BPT.TRAP 0x1 ;  /* 0x000000040000795c */ /* 0x000fe20000300000 */
.L_x_21:
[----:B------:R-:W-:-:S13]  /*1420*/  ISETP.NE.AND P1, PT, R4, RZ, PT ;  /* 0x000000ff0400720c */ /* 0x000fda0003f25270 */
[----:B0-----:R-:W-:-:S05]  /*1430*/  @P1 LEA R8, R7, UR14, 0x3 ;  /* 0x0000000e07081c11 */ /* 0x001fca000f8e18ff */
[----:B------:R-:W-:-:S05]  /*1440*/  @P1 VIADD R9, R8, 0x36090 ;  /* 0x0003609008091836 */ /* 0x000fca0000000000 */
[----:B------:R-:W-:-:S04]  /*1450*/  @P1 PRMT R9, R2, 0x654, R9 ;  /* 0x0000065402091816 */ /* 0x000fc80000000009 */
[----:B------:R0:W-:Y:S01]  /*1460*/  @P1 SYNCS.ARRIVE.TRANS64.RED.A1T0 RZ, [R9+URZ], RZ ;  /* 0x000000ff09ff19a7 */ /* 0x0001e2000810043f */
[----:B------:R-:W-:-:S13]  /*1470*/  ISETP.GT.U32.AND P1, PT, R3, 0x1, PT ;  /* 0x000000010300780c */ /* 0x000fda0003f24070 */
[----:B0-----:R-:W-:Y:S05]  /*1480*/  @P1 BRA `(.L_x_22) ;  /* 0x0000000000041947 */ /* 0x001fea0003800000 */
[----:B------:R-:W-:Y:S01]  /*1490*/  BPT.TRAP 0x1 ;  /* 0x000000040000795c */ /* 0x000fe20000300000 */
.L_x_22:
[----:B------:R-:W-:Y:S01]  /*14a0*/  UIADD3 UR4, UR4, 0x1, URZ ;  /* 0x0000000104047890 */ /* 0x000fe2000fffe03f */
[----:B------:R-:W-:Y:S01]  /*14b0*/  ISETP.GT.AND P2, PT, R5, 0x1, PT ;  /* 0x000000010500780c */ /* 0x000fe20003f44270 */
[----:B------:R-:W-:Y:S02]  /*14c0*/  VIADD R7, R7, 0x1 ;  /* 0x0000000107077836 */ /* 0x000fe40000000000 */
[----:B------:R-:W-:Y:S01]  /*14d0*/  UISETP.NE.AND UP0, UPT, UR4, 0x12, UPT ;  /* 0x000000120400788c */ /* 0x000fe2000bf05270 */
[----:B------:R-:W-:Y:S02]  /*14e0*/  VIADD R5, R5, 0xffffffff ;  /* 0xffffffff05057836 */ /* 0x000fe40000000000 */
[C---:B------:R-:W-:Y:S01]  /*14f0*/  ISETP.NE.AND P1, PT, R7.reuse, 0x12, PT ;  /* 0x000000120700780c */ /* 0x040fe20003f25270 */
[----:B------:R-:W-:Y:S02]  /*1500*/  USEL UR5, URZ, 0x1, UP0 ;  /* 0x000000013f057887 */ /* 0x000fe40008000000 */
[----:B------:R-:W-:Y:S01]  /*1510*/  USEL UR4, UR4, URZ, UP0 ;  /* 0x0000003f04047287 */ /* 0x000fe20008000000 */
[----:B------:R-:W-:Y:S01]  /*1520*/  SEL R7, R7, RZ, P1 ;  /* 0x000000ff07077207 */ /* 0x000fe20000800000 */
[----:B------:R-:W-:-:S02]  /*1530*/  UPLOP3.LUT UP0, UPT, UPT, UPT, UPT, 0x80, 0x0 ;  /* 0x000000000000789c */ /* 0x000fc40003f0f070 */
[----:B------:R-:W-:Y:S01]  /*1540*/  LOP3.LUT R10, R10, UR5, RZ, 0x3c, !PT ;  /* 0x000000050a0a7c12 */ /* 0x000fe2000f8e3cff */
[----:B------:R-:W-:Y:S08]  /*1550*/  @P2 BRA `(.L_x_23) ;  /* 0xfffffffc00282947 */ /* 0x000ff0000383ffff */
.L_x_18:
[----:B------:R-:W-:Y:S02]  /*1560*/  WARPGROUP.DEPBAR.LE gsb0, 0x0 ;  /* 0x00008000000079c5 */ /* 0x000fe40000010000 */
[----:B------:R-:W-:Y:S05]  /*1570*/  @!P0 BRA `(.L_x_24) ;  /* 0x0000000000548947 */ /* 0x000fea0003800000 */
[----:B------:R-:W-:-:S04]  /*1580*/  LOP3.LUT R5, R3, 0x1, RZ, 0xfc, !PT ;  /* 0x0000000103057812 */ /* 0x000fc800078efcff */
[----:B------:R-:W-:-:S13]  /*1590*/  ISETP.NE.AND P0, PT, R5, 0x3, PT ;  /* 0x000000030500780c */ /* 0x000fda0003f05270 */
[----:B------:R-:W-:Y:S05]  /*15a0*/  @!P0 BRA `(.L_x_25) ;  /* 0x0000000000048947 */ /* 0x000fea0003800000 */
[----:B------:R-:W-:Y:S01]  /*15b0*/  BPT.TRAP 0x1 ;  /* 0x000000040000795c */ /* 0x000fe20000300000 */
.L_x_25:
[----:B------:R-:W-:Y:S01]  /*15c0*/  ISETP.NE.AND P0, PT, R4, RZ, PT ;  /* 0x000000ff0400720c */ /* 0x000fe20003f05270 */
[----:B------:R-:W-:Y:S01]  /*15d0*/  BSSY B0, `(.L_x_26) ;  /* 0x000000d000007945 */ /* 0x000fe20003800000 */
[----:B------:R-:W-:-:S11]  /*15e0*/  ISETP.GT.U32.AND P1, PT, R3, 0x1, PT ;  /* 0x000000010300780c */ /* 0x000fd60003f24070 */
[----:B------:R-:W-:Y:S05]  /*15f0*/  @!P0 BRA `(.L_x_27) ;  /* 0x0000000000288947 */ /* 0x000fea0003800000 */
[----:B------:R-:W0:Y:S01]  /*1600*/  S2R R8, SR_CgaCtaId ;  /* 0x0000000000087919 */ /* 0x000e220000008800 */
[----:B------:R-:W-:Y:S01]  /*1610*/  IMAD.WIDE.U32 R4, R6, 0x38e38e39, RZ ;  /* 0x38e38e3906047825 */ /* 0x000fe200078e00ff */
[----:B------:R-:W-:-:S04]  /*1620*/  MOV R3, 0x400 ;  /* 0x0000040000037802 */ /* 0x000fc80000000f00 */
[----:B------:R-:W-:-:S05]  /*1630*/  SHF.R.U32.HI R5, RZ, 0x2, R5 ;  /* 0x00000002ff057819 */ /* 0x000fca0000011605 */
[----:B------:R-:W-:Y:S01]  /*1640*/  IMAD R6, R5, -0x12, R6 ;  /* 0xffffffee05067824 */ /* 0x000fe200078e0206 */
[----:B0-----:R-:W-:-:S05]  /*1650*/  LEA R3, R8, R3, 0x18 ;  /* 0x0000000308037211 */ /* 0x001fca00078ec0ff */
[----:B------:R-:W-:-:S04]  /*1660*/  IMAD R6, R6, 0x8, R3 ;  /* 0x0000000806067824 */ /* 0x000fc800078e0203 */
[----:B------:R-:W-:-:S05]  /*1670*/  VIADD R3, R6, 0x36090 ;  /* 0x0003609006037836 */ /* 0x000fca0000000000 */
[----:B------:R-:W-:-:S04]  /*1680*/  PRMT R3, R2, 0x654, R3 ;  /* 0x0000065402037816 */ /* 0x000fc80000000003 */
[----:B------:R0:W-:Y:S03]  /*1690*/  SYNCS.ARRIVE.TRANS64.RED.A1T0 RZ, [R3+URZ], RZ ;  /* 0x000000ff03ff79a7 */ /* 0x0001e6000810043f */
.L_x_27:
[----:B------:R-:W-:Y:S05]  /*16a0*/  BSYNC B0 ;  /* 0x0000000000007941 */ /* 0x000fea0003800000 */
.L_x_26:
[----:B------:R-:W-:Y:S05]  /*16b0*/  @P1 BRA `(.L_x_24) ;  /* 0x0000000000041947 */ /* 0x000fea0003800000 */
[----:B------:R-:W-:Y:S01]  /*16c0*/  BPT.TRAP 0x1 ;  /* 0x000000040000795c */ /* 0x000fe20000300000 */
.L_x_24:
[----:B------:R-:W0:Y:S01]  /*16d0*/  S2R R2, SR_TID.X ;  /* 0x0000000000027919 */ /* 0x000e220000002100 */
[----:B------:R-:W-:Y:S01]  /*16e0*/  ULDC.64 UR4, c[0x0][0x280] ;  /* 0x0000a00000047ab9 */ /* 0x000fe20000000a00 */
[----:B------:R-:W1:Y:S01]  /*16f0*/  S2R R4, SR_CTAID.Y ;  /* 0x0000000000047919 */ /* 0x000e620000002600 */
[----:B------:R-:W2:Y:S01]  /*1700*/  S2R R9, SR_CTAID.X ;  /* 0x0000000000097919 */ /* 0x000ea20000002500 */
[----:B0-----:R-:W-:-:S04]  /*1710*/  SHF.R.S32.HI R3, RZ, 0x1f, R2 ;  /* 0x0000001fff037819 */ /* 0x001fc80000011402 */
[----:B------:R-:W-:Y:S01]  /*1720*/  LEA.HI R3, R3, R2, RZ, 0x7 ;  /* 0x0000000203037211 */ /* 0x000fe200078f38ff */
[----:B-1----:R-:W-:-:S03]  /*1730*/  IMAD.SHL.U32 R4, R4, 0x40, RZ ;  /* 0x0000004004047824 */ /* 0x002fc600078e00ff */
[----:B------:R-:W-:Y:S01]  /*1740*/  LOP3.LUT R3, R3, 0xffffff80, RZ, 0xc0, !PT ;  /* 0xffffff8003037812 */ /* 0x000fe200078ec0ff */
[----:B--2---:R-:W-:Y:S01]  /*1750*/  IMAD.SHL.U32 R8, R9, 0x80, RZ ;  /* 0x0000008009087824 */ /* 0x004fe200078e00ff */
[----:B------:R-:W-:-:S03]  /*1760*/  ISETP.GE.AND P0, PT, R4, UR5, PT ;  /* 0x0000000504007c0c */ /* 0x000fc6000bf06270 */
[----:B------:R-:W-:Y:S01]  /*1770*/  IMAD.IADD R10, R2, 0x1, -R3 ;  /* 0x00000001020a7824 */ /* 0x000fe200078e0a03 */
[----:B------:R-:W-:-:S04]  /*1780*/  ISETP.GE.OR P0, PT, R8, UR4, P0 ;  /* 0x0000000408007c0c */ /* 0x000fc80008706670 */
[----:B------:R-:W-:-:S04]  /*1790*/  SHF.R.S32.HI R7, RZ, 0x1f, R10 ;  /* 0x0000001fff077819 */ /* 0x000fc8000001140a */
[----:B------:R-:W-:-:S04]  /*17a0*/  LEA.HI R2, R7, R10, RZ, 0x2 ;  /* 0x0000000a07027211 */ /* 0x000fc800078f10ff */
[--C-:B------:R-:W-:Y:S02]  /*17b0*/  SHF.R.S32.HI R16, RZ, 0x2, R2.reuse ;  /* 0x00000002ff107819 */ /* 0x100fe40000011402 */
[----:B------:R-:W-:-:S04]  /*17c0*/  SHF.R.S32.HI R3, RZ, 0x1f, R2 ;  /* 0x0000001fff037819 */ /* 0x000fc80000011402 */
[----:B------:R-:W-:-:S04]  /*17d0*/  LEA.HI R3, R3, R16, RZ, 0x3 ;  /* 0x0000001003037211 */ /* 0x000fc800078f18ff */
[----:B------:R-:W-:Y:S01]  /*17e0*/  LOP3.LUT R17, R3, 0xfffffff8, RZ, 0xc0, !PT ;  /* 0xfffffff803117812 */ /* 0x000fe200078ec0ff */
[----:B------:R-:W-:Y:S06]  /*17f0*/  @P0 EXIT ;  /* 0x000000000000094d */ /* 0x000fec0003800000 */
[----:B------:R-:W-:Y:S01]  /*1800*/  LOP3.LUT R5, R2, 0x7ffffffc, RZ, 0xc0, !PT ;  /* 0x7ffffffc02057812 */ /* 0x000fe200078ec0ff */
[----:B------:R-:W-:Y:S01]  /*1810*/  IMAD.IADD R16, R16, 0x1, -R17 ;  /* 0x0000000110107824 */ /* 0x000fe200078e0a11 */
[----:B------:R-:W0:Y:S01]  /*1820*/  LDC.64 R2, c[0x0][0x658] ;  /* 0x00019600ff027b82 */ /* 0x000e220000000a00 */
[----:B------:R-:W-:Y:S02]  /*1830*/  LEA.HI R6, R7, R10, RZ, 0x5 ;  /* 0x0000000a07067211 */ /* 0x000fe400078f28ff */
[----:B------:R-:W-:Y:S01]  /*1840*/  IMAD.IADD R5, R10, 0x1, -R5 ;  /* 0x000000010a057824 */ /* 0x000fe200078e0a05 */
[----:B------:R-:W-:Y:S02]  /*1850*/  SHF.R.S32.HI R17, RZ, 0x1f, R16 ;  /* 0x0000001fff117819 */ /* 0x000fe40000011410 */
[----:B------:R-:W-:Y:S01]  /*1860*/  SHF.R.S32.HI R11, RZ, 0x5, R6 ;  /* 0x00000005ff0b7819 */ /* 0x000fe20000011406 */
[----:B------:R-:W-:Y:S01]  /*1870*/  IMAD.SHL.U32 R5, R5, 0x2, RZ ;  /* 0x0000000205057824 */ /* 0x000fe200078e00ff */
[----:B----45:R-:W-:Y:S01]  /*1880*/  FSETP.NEU.AND P1, PT, R14, RZ, PT ;  /* 0x000000ff0e00720b */ /* 0x030fe20003f2d000 */
[----:B------:R-:W-:-:S03]  /*1890*/  IMAD.WIDE R6, R9, 0x80, R16 ;  /* 0x0000008009067825 */ /* 0x000fc600078e0210 */
[----:B------:R-:W-:Y:S01]  /*18a0*/  SHF.R.S32.HI R9, RZ, 0x1f, R5 ;  /* 0x0000001fff097819 */ /* 0x000fe20000011405 */
[C---:B------:R-:W-:Y:S01]  /*18b0*/  IMAD R13, R11.reuse, -0x10, -R8 ;  /* 0xfffffff00b0d7824 */ /* 0x040fe200078e0a08 */
[C---:B------:R-:W-:Y:S01]  /*18c0*/  IADD3 R8, P0, R4.reuse, R5, RZ ;  /* 0x0000000504087210 */ /* 0x040fe20007f1e0ff */
[----:B------:R-:W-:Y:S01]  /*18d0*/  IMAD.WIDE R6, R11, 0x10, R6 ;  /* 0x000000100b067825 */ /* 0x000fe200078e0206 */
[----:B---3--:R-:W-:Y:S02]  /*18e0*/  IADD3 R15, -R5, UR5, -R4 ;  /* 0x00000005050f7c10 */ /* 0x008fe4000fffe904 */
[----:B------:R-:W-:Y:S02]  /*18f0*/  LEA.HI.X.SX32 R9, R4, R9, 0x1, P0 ;  /* 0x0000000904097211 */ /* 0x000fe400000f0eff */
[----:B------:R-:W-:Y:S02]  /*1900*/  IADD3 R16, R13, UR4, -R16 ;  /* 0x000000040d107c10 */ /* 0x000fe4000fffe810 */
[----:B------:R-:W-:Y:S01]  /*1910*/  ISETP.GT.AND P4, PT, R15, RZ, PT ;  /* 0x000000ff0f00720c */ /* 0x000fe20003f84270 */
[-C--:B0-----:R-:W-:Y:S01]  /*1920*/  IMAD R4, R7, R2.reuse, RZ ;  /* 0x0000000207047224 */ /* 0x081fe200078e02ff */
[----:B------:R-:W-:Y:S01]  /*1930*/  SHF.L.U64.HI R19, R2, 0x3, R3 ;  /* 0x0000000302137819 */ /* 0x000fe20000010203 */
[----:B------:R-:W-:Y:S01]  /*1940*/  IMAD.WIDE.U32 R10, R6, R2, R8 ;  /* 0x00000002060a7225 */ /* 0x000fe200078e0008 */
[----:B------:R-:W-:-:S02]  /*1950*/  P2R R5, PR, RZ, 0x10 ;  /* 0x00000010ff057803 */ /* 0x000fc40000000000 */
[----:B------:R-:W-:Y:S01]  /*1960*/  ISETP.GT.AND P0, PT, R16, RZ, P4 ;  /* 0x000000ff1000720c */ /* 0x000fe20002704270 */
[----:B------:R-:W-:Y:S01]  /*1970*/  IMAD R13, R6, R3, R4 ;  /* 0x00000003060d7224 */ /* 0x000fe200078e0204 */
[C---:B------:R-:W-:Y:S01]  /*1980*/  SHF.L.U64.HI R18, R2.reuse, 0x6, R3 ;  /* 0x0000000602127819 */ /* 0x040fe20000010203 */
[C---:B------:R-:W-:Y:S02]  /*1990*/  IMAD.SHL.U32 R20, R2.reuse, 0x8, RZ ;  /* 0x0000000802147824 */ /* 0x040fe400078e00ff */
[----:B------:R-:W-:Y:S02]  /*19a0*/  IMAD.SHL.U32 R17, R2, 0x40, RZ ;  /* 0x0000004002117824 */ /* 0x000fe400078e00ff */
[----:B------:R-:W-:Y:S01]  /*19b0*/  IMAD.IADD R13, R11, 0x1, R13 ;  /* 0x000000010b0d7824 */ /* 0x000fe200078e020d */
[----:B------:R-:W-:Y:S06]  /*19c0*/  @!P1 BRA `(.L_x_28) ;  /* 0x00000030008c9947 */ /* 0x000fec0003800000 */
[----:B------:R-:W-:Y:S01]  /*19d0*/  ULDC.64 UR6, c[0x0][0x630] ;  /* 0x00018c0000067ab9 */ /* 0x000fe20000000a00 */
[----:B------:R-:W-:Y:S01]  /*19e0*/  ULDC.64 UR8, c[0x0][0x628] ;  /* 0x00018a0000087ab9 */ /* 0x000fe20000000a00 */
[----:B------:R-:W-:Y:S01]  /*19f0*/  IMAD R21, R7, UR6, RZ ;  /* 0x0000000607157c24 */ /* 0x000fe2000f8e02ff */
[----:B------:R-:W-:Y:S01]  /*1a00*/  ULDC.64 UR4, c[0x0][0x650] ;  /* 0x0001940000047ab9 */ /* 0x000fe20000000a00 */
[----:B------:R-:W-:-:S04]  /*1a10*/  IMAD.WIDE.U32 R2, R6, UR6, R8 ;  /* 0x0000000606027c25 */ /* 0x000fc8000f8e0008 */
[----:B------:R-:W-:Y:S01]  /*1a20*/  IMAD R21, R6, UR7, R21 ;  /* 0x0000000706157c24 */ /* 0x000fe2000f8e0215 */
[----:B------:R-:W-:-:S03]  /*1a30*/  LEA R4, P1, R2, UR8, 0x1 ;  /* 0x0000000802047c11 */ /* 0x000fc6000f8208ff */
[----:B------:R-:W-:-:S05]  /*1a40*/  IMAD.IADD R3, R3, 0x1, R21 ;  /* 0x0000000103037824 */ /* 0x000fca00078e0215 */
[----:B------:R-:W-:-:S05]  /*1a50*/  LEA.HI.X R5, R2, UR9, R3, 0x1, P1 ;  /* 0x0000000902057c11 */ /* 0x000fca00088f0c03 */
[----:B------:R-:W2:Y:S01]  /*1a60*/  @P0 LDG.E.LTC128B.U16 R22, desc[UR12][R4.64] ;  /* 0x0000000c04160981 */ /* 0x000ea2000c1e1520 */
[----:B------:R-:W-:Y:S01]  /*1a70*/  ISETP.GT.AND P3, PT, R15, 0x1, PT ;  /* 0x000000010f00780c */ /* 0x000fe20003f64270 */
[----:B------:R-:W-:Y:S01]  /*1a80*/  BSSY B0, `(.L_x_29) ;  /* 0x000000c000007945 */ /* 0x000fe20003800000 */
[----:B------:R-:W-:Y:S02]  /*1a90*/  LEA R2, P2, R10, UR4, 0x1 ;  /* 0x000000040a027c11 */ /* 0x000fe4000f8408ff */
[----:B------:R-:W-:Y:S01]  /*1aa0*/  ISETP.GT.AND P1, PT, R16, RZ, P3 ;  /* 0x000000ff1000720c */ /* 0x000fe20001f24270 */
[----:B--2---:R-:W-:-:S05]  /*1ab0*/  HADD2.F32 R3, -RZ, R22.H0_H0 ;  /* 0x20000016ff037230 */ /* 0x004fca0000004100 */
[----:B------:R-:W-:-:S04]  /*1ac0*/  FMUL R3, R3, R14 ;  /* 0x0000000e03037220 */ /* 0x000fc80000400000 */
[----:B------:R-:W-:-:S05]  /*1ad0*/  FFMA R3, R56, R0, R3 ;  /* 0x0000000038037223 */ /* 0x000fca0000000003 */
[----:B------:R-:W-:Y:S02]  /*1ae0*/  F2FP.F16.F32.PACK_AB R11, RZ, R3 ;  /* 0x00000003ff0b723e */ /* 0x000fe400000000ff */
[----:B------:R-:W-:Y:S02]  /*1af0*/  P2R R3, PR, RZ, 0x8 ;  /* 0x00000008ff037803 */ /* 0x000fe40000000000 */
[----:B------:R-:W-:-:S05]  /*1b00*/  LEA.HI.X R3, R10, UR5, R13, 0x1, P2 ;  /* 0x000000050a037c11 */ /* 0x000fca00090f0c0d */
[----:B------:R0:W-:Y:S01]  /*1b10*/  @P0 STG.E.U16 desc[UR12][R2.64], R11 ;  /* 0x0000000b02000986 */ /* 0x0001e2000c10150c */
[----:B------:R-:W-:Y:S05]  /*1b20*/  @!P1 BRA `(.L_x_30) ;  /* 0x0000000000049947 */ /* 0x000fea0003800000 */
[----:B------:R1:W5:Y:S02]  /*1b30*/  LDG.E.LTC128B.U16 R22, desc[UR12][R4.64+0x2] ;  /* 0x0000020c04167981 */ /* 0x000364000c1e1520 */
.L_x_30:
[----:B------:R-:W-:Y:S05]  /*1b40*/  BSYNC B0 ;  /* 0x0000000000007941 */ /* 0x000fea0003800000 */
.L_x_29:
[----:B------:R-:W-:Y:S01]  /*1b50*/  USHF.L.U32 UR4, UR6, 0x3, URZ ;  /* 0x0000000306047899 */ /* 0x000fe2000800063f */
[----:B-----5:R-:W-:Y:S01]  /*1b60*/  HADD2.F32 R13, -RZ, R22.H0_H0 ;  /* 0x20000016ff0d7230 */ /* 0x020fe20000004100 */
[----:B------:R-:W-:Y:S01]  /*1b70*/  USHF.L.U64.HI UR5, UR6, 0x3, UR7 ;  /* 0x0000000306057899 */ /* 0x000fe20008010207 */
[----:B------:R-:W-:-:S03]  /*1b80*/  ISETP.GT.AND P0, PT, R16, 0x8, P4 ;  /* 0x000000081000780c */ /* 0x000fc60002704270 */
[----:B------:R-:W-:Y:S02]  /*1b90*/  IMAD.U32 R10, RZ, RZ, UR4 ;  /* 0x00000004ff0a7e24 */ /* 0x000fe4000f8e00ff */
[----:B------:R-:W-:Y:S01]  /*1ba0*/  FMUL R56, R13, R14 ;  /* 0x0000000e0d387220 */ /* 0x000fe20000400000 */
[----:B0-----:R-:W-:-:S03]  /*1bb0*/  IMAD.U32 R11, RZ, RZ, UR5 ;  /* 0x00000005ff0b7e24 */ /* 0x001fc6000f8e00ff */
[----:B------:R-:W-:Y:S01]  /*1bc0*/  FFMA R56, R57, R0, R56 ;  /* 0x0000000039387223 */ /* 0x000fe20000000038 */
[----:B------:R-:W-:-:S04]  /*1bd0*/  IMAD.WIDE.U32 R12, R6, UR6, R10 ;  /* 0x00000006060c7c25 */ /* 0x000fc8000f8e000a */
[----:B------:R-:W-:Y:S02]  /*1be0*/  F2FP.F16.F32.PACK_AB R57, RZ, R56 ;  /* 0x00000038ff39723e */ /* 0x000fe400000000ff */
[----:B------:R-:W-:-:S03]  /*1bf0*/  IADD3 R23, P2, R8, R12, RZ ;  /* 0x0000000c08177210 */ /* 0x000fc60007f5e0ff */
[----:B------:R0:W-:Y:S01]  /*1c00*/  @P1 STG.E.U16 desc[UR12][R2.64+0x2], R57 ;  /* 0x0000023902001986 */ /* 0x0001e2000c10150c */
[----:B------:R-:W-:Y:S02]  /*1c10*/  IADD3.X R56, R9, R21, R13, P2, !PT ;  /* 0x0000001509387210 */ /* 0x000fe400017fe40d */
[----:B------:R-:W-:-:S04]  /*1c20*/  LEA R12, P2, R23, UR8, 0x1 ;  /* 0x00000008170c7c11 */ /* 0x000fc8000f8408ff */
[----:B------:R-:W-:-:S05]  /*1c30*/  LEA.HI.X R13, R23, UR9, R56, 0x1, P2 ;  /* 0x00000009170d7c11 */ /* 0x000fca00090f0c38 */
[----:B------:R-:W2:Y:S01]  /*1c40*/  @P0 LDG.E.LTC128B.U16 R22, desc[UR12][R12.64] ;  /* 0x0000000c0c160981 */ /* 0x000ea2000c1e1520 */
[C---:B------:R-:W-:Y:S01]  /*1c50*/  IMAD.SHL.U32 R23, R20.reuse, 0x2, RZ ;  /* 0x0000000214177824 */ /* 0x040fe200078e00ff */
[----:B------:R-:W-:Y:S01]  /*1c60*/  SHF.L.U64.HI R19, R20, 0x1, R19 ;  /* 0x0000000114137819 */ /* 0x000fe20000010213 */
[----:B------:R-:W-:Y:S01]  /*1c70*/  BSSY B0, `(.L_x_31) ;  /* 0x000000b000007945 */ /* 0x000fe20003800000 */
[----:B------:R-:W-:Y:S02]  /*1c80*/  ISETP.GT.AND P1, PT, R16, 0x8, P3 ;  /* 0x000000081000780c */ /* 0x000fe40001f24270 */
[----:B------:R-:W-:Y:S01]  /*1c90*/  IADD3 R20, P2, R23, R2, RZ ;  /* 0x0000000217147210 */ /* 0x000fe20007f5e0ff */
[----:B--2---:R-:W-:-:S05]  /*1ca0*/  HADD2.F32 R21, -RZ, R22.H0_H0 ;  /* 0x20000016ff157230 */ /* 0x004fca0000004100 */
[----:B------:R-:W-:-:S04]  /*1cb0*/  FMUL R21, R21, R14 ;  /* 0x0000000e15157220 */ /* 0x000fc80000400000 */
[----:B------:R-:W-:-:S05]  /*1cc0*/  FFMA R21, R58, R0, R21 ;  /* 0x000000003a157223 */ /* 0x000fca0000000015 */
[----:B------:R-:W-:Y:S01]  /*1cd0*/  F2FP.F16.F32.PACK_AB R56, RZ, R21 ;  /* 0x00000015ff38723e */ /* 0x000fe200000000ff */
[----:B------:R-:W-:-:S05]  /*1ce0*/  IMAD.X R21, R19, 0x1, R3, P2 ;  /* 0x0000000113157824 */ /* 0x000fca00010e0603 */
[----:B------:R0:W-:Y:S01]  /*1cf0*/  @P0 STG.E.U16 desc[UR12][R20.64], R56 ;  /* 0x0000003814000986 */ /* 0x0001e2000c10150c */
[----:B------:R-:W-:Y:S05]  /*1d00*/  @!P1 BRA `(.L_x_32) ;  /* 0x0000000000049947 */ /* 0x000fea0003800000 */
[----:B------:R2:W5:Y:S02]  /*1d10*/  LDG.E.LTC128B.U16 R22, desc[UR12][R12.64+0x2] ;  /* 0x0000020c0c167981 */ /* 0x000564000c1e1520 */
.L_x_32:
[----:B------:R-:W-:Y:S05]  /*1d20*/  BSYNC B0 ;  /* 0x0000000000007941 */ /* 0x000fea0003800000 */
.L_x_31:
[----:B0----5:R-:W-:Y:S01]  /*1d30*/  HADD2.F32 R57, -RZ, R22.H0_H0 ;  /* 0x20000016ff397230 */ /* 0x021fe20000004100 */
[----:B------:R-:W-:Y:S01]  /*1d40*/  ISETP.GT.AND P3, PT, R15, 0x8, PT ;  /* 0x000000080f00780c */ /* 0x000fe20003f64270 */
[----:B------:R-:W-:Y:S03]  /*1d50*/  BSSY B0, `(.L_x_33) ;  /* 0x0000009000007945 */ /* 0x000fe60003800000 */
[----:B------:R-:W-:Y:S01]  /*1d60*/  FMUL R56, R57, R14 ;  /* 0x0000000e39387220 */ /* 0x000fe20000400000 */
[----:B------:R-:W-:Y:S02]  /*1d70*/  ISETP.GT.AND P0, PT, R16, RZ, P3 ;  /* 0x000000ff1000720c */ /* 0x000fe40001f04270 */
[----:B------:R-:W-:Y:S01]  /*1d80*/  P2R R57, PR, RZ, 0x8 ;  /* 0x00000008ff397803 */ /* 0x000fe20000000000 */
[----:B------:R-:W-:-:S05]  /*1d90*/  FFMA R56, R59, R0, R56 ;  /* 0x000000003b387223 */ /* 0x000fca0000000038 */
[----:B------:R-:W-:-:S05]  /*1da0*/  F2FP.F16.F32.PACK_AB R56, RZ, R56 ;  /* 0x00000038ff38723e */ /* 0x000fca00000000ff */
[----:B------:R0:W-:Y:S01]  /*1db0*/  @P1 STG.E.U16 desc[UR12][R20.64+0x2], R56 ;  /* 0x0000023814001986 */ /* 0x0001e2000c10150c */
[----:B------:R-:W-:Y:S05]  /*1dc0*/  @!P0 BRA `(.L_x_34) ;  /* 0x0000000000048947 */ /* 0x000fea0003800000 */
[----:B------:R3:W5:Y:S02]  /*1dd0*/  LDG.E.LTC128B.U16 R22, desc[UR12][R4.64+0x10] ;  /* 0x0000100c04167981 */ /* 0x000764000c1e1520 */
.L_x_34:
[----:B------:R-:W-:Y:S05]  /*1de0*/  BSYNC B0 ;  /* 0x0000000000007941 */ /* 0x000fea0003800000 */
.L_x_33:
[----:B-----5:R-:W-:Y:S01]  /*1df0*/  HADD2.F32 R57, -RZ, R22.H0_H0 ;  /* 0x20000016ff397230 */ /* 0x020fe20000004100 */
[----:B------:R-:W-:Y:S01]  /*1e00*/  ISETP.GT.AND P2, PT, R15, 0x9, PT ;  /* 0x000000090f00780c */ /* 0x000fe20003f44270 */
[----:B------:R-:W-:Y:S03]  /*1e10*/  BSSY B0, `(.L_x_35) ;  /* 0x0000009000007945 */ /* 0x000fe60003800000 */
[----:B------:R-:W-:Y:S01]  /*1e20*/  FMUL R57, R57, R14 ;  /* 0x0000000e39397220 */ /* 0x000fe20000400000 */
[----:B------:R-:W-:Y:S02]  /*1e30*/  ISETP.GT.AND P1, PT, R16, RZ, P2 ;  /* 0x000000ff1000720c */ /* 0x000fe40001724270 */
[----:B0-----:R-:W-:Y:S01]  /*1e40*/  P2R R56, PR, RZ, 0x4 ;  /* 0x00000004ff387803 */ /* 0x001fe20000000000 */
[----:B------:R-:W-:-:S05]  /*1e50*/  FFMA R57, R60, R0, R57 ;  /* 0x000000003c397223 */ /* 0x000fca0000000039 */
[----:B------:R-:W-:-:S05]  /*1e60*/  F2FP.F16.F32.PACK_AB R57, RZ, R57 ;  /* 0x00000039ff39723e */ /* 0x000fca00000000ff */
[----:B------:R0:W-:Y:S01]  /*1e70*/  @P0 STG.E.U16 desc[UR12][R2.64+0x10], R57 ;  /* 0x0000103902000986 */ /* 0x0001e2000c10150c */
[----:B------:R-:W-:Y:S05]  /*1e80*/  @!P1 BRA `(.L_x_36) ;  /* 0x0000000000049947 */ /* 0x000fea0003800000 */
[----:B------:R4:W5:Y:S02]  /*1e90*/  LDG.E.LTC128B.U16 R22, desc[UR12][R4.64+0x12] ;  /* 0x0000120c04167981 */ /* 0x000964000c1e1520 */
.L_x_36:
[----:B------:R-:W-:Y:S05]  /*1ea0*/  BSYNC B0 ;  /* 0x0000000000007941 */ /* 0x000fea0003800000 */
.L_x_35:
[----:B0----5:R-:W-:Y:S01]  /*1eb0*/  HADD2.F32 R57, -RZ, R22.H0_H0 ;  /* 0x20000016ff397230 */ /* 0x021fe20000004100 */
[----:B------:R-:W-:Y:S01]  /*1ec0*/  ISETP.GT.AND P0, PT, R16, 0x8, P3 ;  /* 0x000000081000780c */ /* 0x000fe20001f04270 */
[----:B------:R-:W-:Y:S03]  /*1ed0*/  BSSY B0, `(.L_x_37) ;  /* 0x0000007000007945 */ /* 0x000fe60003800000 */
[----:B------:R-:W-:-:S04]  /*1ee0*/  FMUL R56, R57, R14 ;  /* 0x0000000e39387220 */ /* 0x000fc80000400000 */
[----:B------:R-:W-:-:S05]  /*1ef0*/  FFMA R56, R61, R0, R56 ;  /* 0x000000003d387223 */ /* 0x000fca0000000038 */
[----:B------:R-:W-:-:S05]  /*1f00*/  F2FP.F16.F32.PACK_AB R56, RZ, R56 ;  /* 0x00000038ff38723e */ /* 0x000fca00000000ff */
[----:B------:R0:W-:Y:S01]  /*1f10*/  @P1 STG.E.U16 desc[UR12][R2.64+0x12], R56 ;  /* 0x0000123802001986 */ /* 0x0001e2000c10150c */
[----:B------:R-:W-:Y:S05]  /*1f20*/  @!P0 BRA `(.L_x_38) ;  /* 0x0000000000048947 */ /* 0x000fea0003800000 */
[----:B------:R0:W5:Y:S02]  /*1f30*/  LDG.E.LTC128B.U16 R22, desc[UR12][R12.64+0x10] ;  /* 0x0000100c0c167981 */ /* 0x000164000c1e1520 */
.L_x_38:
[----:B------:R-:W-:Y:S05]  /*1f40*/  BSYNC B0 ;  /* 0x0000000000007941 */ /* 0x000fea0003800000 */
.L_x_37:
[----:B-----5:R-:W-:Y:S01]  /*1f50*/  HADD2.F32 R57, -RZ, R22.H0_H0 ;  /* 0x20000016ff397230 */ /* 0x020fe20000004100 */
        /* <DEDUP_REMOVED lines=8> */
.L_x_40:
[----:B------:R-:W-:Y:S05]  /*1fe0*/  BSYNC B0 ;  /* 0x0000000000007941 */ /* 0x000fea0003800000 */
.L_x_39:
[----:B-----5:R-:W-:Y:S01]  /*1ff0*/  HADD2.F32 R59, -RZ, R22.H0_H0 ;  /* 0x20000016ff3b7230 */ /* 0x020fe20000004100 */
[----:B------:R-:W-:Y:S01]  /*2000*/  ISETP.GT.AND P3, PT, R15, 0x10, PT ;  /* 0x000000100f00780c */ /* 0x000fe20003f64270 */
[C---:B0-----:R-:W-:Y:S01]  /*2010*/  IMAD.SHL.U32 R57, R17.reuse, 0x2, RZ ;  /* 0x0000000211397824 */ /* 0x041fe200078e00ff */
[----:B------:R-:W-:Y:S01]  /*2020*/  SHF.L.U64.HI R17, R17, 0x1, R18 ;  /* 0x0000000111117819 */ /* 0x000fe20000010212 */
[----:B------:R-:W-:Y:S01]  /*2030*/  BSSY B0, `(.L_x_41) ;  /* 0x000000b000007945 */ /* 0x000fe20003800000 */
[----:B------:R-:W-:Y:S02]  /*2040*/  FMUL R56, R59, R14 ;  /* 0x0000000e3b387220 */ /* 0x000fe40000400000 */
[----:B------:R-:W-:Y:S02]  /*2050*/  IADD3 R18, P0, P2, R57, R2, R23 ;  /* 0x0000000239127210 */ /* 0x000fe40007a1e017 */
[----:B------:R-:W-:Y:S01]  /*2060*/  FFMA R56, R63, R0, R56 ;  /* 0x000000003f387223 */ /* 0x000fe20000000038 */
[----:B------:R-:W-:-:S02]  /*2070*/  P2R R23, PR, RZ, 0x8 ;  /* 0x00000008ff177803 */ /* 0x000fc40000000000 */
[----:B------:R-:W-:Y:S02]  /*2080*/  IADD3.X R19, R17, R3, R19, P0, P2 ;  /* 0x0000000311137210 */ /* 0x000fe400007e4413 */
[----:B------:R-:W-:Y:S02]  /*2090*/  F2FP.F16.F32.PACK_AB R56, RZ, R56 ;  /* 0x00000038ff38723e */ /* 0x000fe400000000ff */
[----:B------:R-:W-:-:S03]  /*20a0*/  ISETP.GT.AND P0, PT, R16, RZ, P3 ;  /* 0x000000ff1000720c */ /* 0x000fc60001f04270 */
[----:B------:R0:W-:Y:S10]  /*20b0*/  @P1 STG.E.U16 desc[UR12][R20.64+0x12], R56 ;  /* 0x0000123814001986 */ /* 0x0001f4000c10150c */
[----:B------:R-:W-:Y:S05]  /*20c0*/  @!P0 BRA `(.L_x_42) ;  /* 0x0000000000048947 */ /* 0x000fea0003800000 */
[----:B------:R0:W5:Y:S02]  /*20d0*/  LDG.E.LTC128B.U16 R22, desc[UR12][R4.64+0x20] ;  /* 0x0000200c04167981 */ /* 0x000164000c1e1520 */
.L_x_42:
[----:B------:R-:W-:Y:S05]  /*20e0*/  BSYNC B0 ;  /* 0x0000000000007941 */ /* 0x000fea0003800000 */
.L_x_41:
[----:B-----5:R-:W-:Y:S01]  /*20f0*/  HADD2.F32 R23, -RZ, R22.H0_H0 ;  /* 0x20000016ff177230 */ /* 0x020fe20000004100 */
[----:B------:R-:W-:Y:S01]  /*2100*/  ISETP.GT.AND P1, PT, R15, 0x11, PT ;  /* 0x000000110f00780c */ /* 0x000fe20003f24270 */
[----:B------:R-:W-:Y:S03]  /*2110*/  BSSY B0, `(.L_x_43) ;  /* 0x0000009000007945 */ /* 0x000fe60003800000 */
[----:B------:R-:W-:-:S04]  /*2120*/  FMUL R23, R23, R14 ;  /* 0x0000000e17177220 */ /* 0x000fc80000400000 */
[----:B------:R-:W-:-:S05]  /*2130*/  FFMA R23, R64, R0, R23 ;  /* 0x0000000040177223 */ /* 0x000fca0000000017 */
[----:B------:R-:W-:-:S05]  /*2140*/  F2FP.F16.F32.PACK_AB R23, RZ, R23 ;  /* 0x00000017ff17723e */ /* 0x000fca00000000ff */
[----:B------:R1:W-:Y:S01]  /*2150*/  @P0 STG.E.U16 desc[UR12][R2.64+0x20], R23 ;  /* 0x0000201702000986 */ /* 0x0003e2000c10150c */
[----:B------:R-:W-:Y:S02]  /*2160*/  ISETP.GT.AND P0, PT, R16, RZ, P1 ;  /* 0x000000ff1000720c */ /* 0x000fe40000f04270 */
[----:B-1----:R-:W-:-:S11]  /*2170*/  P2R R23, PR, RZ, 0x2 ;  /* 0x00000002ff177803 */ /* 0x002fd60000000000 */
[----:B------:R-:W-:Y:S05]  /*2180*/  @!P0 BRA `(.L_x_44) ;  /* 0x0000000000048947 */ /* 0x000fea0003800000 */
[----:B------:R1:W5:Y:S02]  /*2190*/  LDG.E.LTC128B.U16 R22, desc[UR12][R4.64+0x22] ;  /* 0x0000220c04167981 */ /* 0x000364000c1e1520 */
.L_x_44:
[----:B------:R-:W-:Y:S05]  /*21a0*/  BSYNC B0 ;  /* 0x0000000000007941 */ /* 0x000fea0003800000 */
.L_x_43:
[----:B-----5:R-:W-:Y:S01]  /*21b0*/  HADD2.F32 R23, -RZ, R22.H0_H0 ;  /* 0x20000016ff177230 */ /* 0x020fe20000004100 */
[----:B------:R-:W-:Y:S04]  /*21c0*/  BSSY B0, `(.L_x_45) ;  /* 0x0000008000007945 */ /* 0x000fe80003800000 */
[----:B0-----:R-:W-:-:S04]  /*21d0*/  FMUL R56, R23, R14 ;  /* 0x0000000e17387220 */ /* 0x001fc80000400000 */
[----:B------:R-:W-:-:S05]  /*21e0*/  FFMA R56, R65, R0, R56 ;  /* 0x0000000041387223 */ /* 0x000fca0000000038 */
[----:B------:R-:W-:-:S05]  /*21f0*/  F2FP.F16.F32.PACK_AB R56, RZ, R56 ;  /* 0x00000038ff38723e */ /* 0x000fca00000000ff */
[----:B------:R0:W-:Y:S01]  /*2200*/  @P0 STG.E.U16 desc[UR12][R2.64+0x22], R56 ;  /* 0x0000223802000986 */ /* 0x0001e2000c10150c */
[----:B------:R-:W-:-:S13]  /*2210*/  ISETP.GT.AND P0, PT, R16, 0x8, P3 ;  /* 0x000000081000780c */ /* 0x000fda0001f04270 */
[----:B0-----:R-:W-:Y:S05]  /*2220*/  @!P0 BRA `(.L_x_46) ;  /* 0x0000000000048947 */ /* 0x001fea0003800000 */
[----:B------:R0:W5:Y:S02]  /*2230*/  LDG.E.LTC128B.U16 R22, desc[UR12][R12.64+0x20] ;  /* 0x0000200c0c167981 */ /* 0x000164000c1e1520 */
.L_x_46:
[----:B------:R-:W-:Y:S05]  /*2240*/  BSYNC B0 ;  /* 0x0000000000007941 */ /* 0x000fea0003800000 */
.L_x_45:
[----:B-----5:R-:W-:Y:S01]  /*2250*/  HADD2.F32 R23, -RZ, R22.H0_H0 ;  /* 0x20000016ff177230 */ /* 0x020fe20000004100 */
[----:B------:R-:W-:Y:S01]  /*2260*/  BSSY B0, `(.L_x_47) ;  /* 0x000000c000007945 */ /* 0x000fe20003800000 */
[----:B------:R-:W-:-:S03]  /*2270*/  PRMT R56, R22, 0x7610, R56 ;  /* 0x0000761016387816 */ /* 0x000fc60000000038 */
[----:B------:R-:W-:-:S04]  /*2280*/  FMUL R23, R23, R14 ;  /* 0x0000000e17177220 */ /* 0x000fc80000400000 */
[----:B------:R-:W-:-:S05]  /*2290*/  FFMA R23, R66, R0, R23 ;  /* 0x0000000042177223 */ /* 0x000fca0000000017 */
[----:B------:R-:W-:-:S04]  /*22a0*/  F2FP.F16.F32.PACK_AB R23, RZ, R23 ;  /* 0x00000017ff17723e */ /* 0x000fc800000000ff */
[----:B------:R-:W-:-:S05]  /*22b0*/  PRMT R58, R23, 0x7610, R58 ;  /* 0x00007610173a7816 */ /* 0x000fca000000003a */
[----:B------:R0:W-:Y:S01]  /*22c0*/  @P0 STG.E.U16 desc[UR12][R20.64+0x20], R58 ;  /* 0x0000203a14000986 */ /* 0x0001e2000c10150c */
[----:B------:R-:W-:-:S05]  /*22d0*/  IADD3 R59, P0, R6, 0x40, RZ ;  /* 0x00000040063b7810 */ /* 0x000fca0007f1e0ff */
[----:B------:R-:W-:Y:S01]  /*22e0*/  IMAD.X R23, RZ, RZ, R7, P0 ;  /* 0x000000ffff177224 */ /* 0x000fe200000e0607 */
[----:B------:R-:W-:-:S13]  /*22f0*/  ISETP.GT.AND P0, PT, R16, 0x8, P1 ;  /* 0x000000081000780c */ /* 0x000fda0000f04270 */
[----:B0-----:R-:W-:Y:S05]  /*2300*/  @!P0 BRA `(.L_x_48) ;  /* 0x0000000000048947 */ /* 0x001fea0003800000 */
[----:B------:R0:W5:Y:S02]  /*2310*/  LDG.E.LTC128B.U16 R56, desc[UR12][R12.64+0x22] ;  /* 0x0000220c0c387981 */ /* 0x000164000c1e1520 */
.L_x_48:
[----:B------:R-:W-:Y:S05]  /*2320*/  BSYNC B0 ;  /* 0x0000000000007941 */ /* 0x000fea0003800000 */
.L_x_47:
[----:B-----5:R-:W-:Y:S01]  /*2330*/  HADD2.F32 R7, -RZ, R56.H0_H0 ;  /* 0x20000038ff077230 */ /* 0x020fe20000004100 */
[----:B------:R-:W-:Y:S01]  /*2340*/  ISETP.GT.AND P2, PT, R15, 0x18, PT ;  /* 0x000000180f00780c */ /* 0x000fe20003f44270 */
[----:B------:R-:W-:Y:S01]  /*2350*/  IMAD.WIDE.U32 R10, R59, UR6, R10 ;  /* 0x000000063b0a7c25 */ /* 0x000fe2000f8e000a */
[----:B------:R-:W-:Y:S03]  /*2360*/  BSSY B0, `(.L_x_49) ;  /* 0x0000014000007945 */ /* 0x000fe60003800000 */
[----:B------:R-:W-:-:S04]  /*2370*/  FMUL R6, R7, R14 ;  /* 0x0000000e07067220 */ /* 0x000fc80000400000 */
[----:B------:R-:W-:-:S05]  /*2380*/  FFMA R6, R67, R0, R6 ;  /* 0x0000000043067223 */ /* 0x000fca0000000006 */
[----:B------:R-:W-:Y:S01]  /*2390*/  F2FP.F16.F32.PACK_AB R7, RZ, R6 ;  /* 0x00000006ff07723e */ /* 0x000fe200000000ff */
[----:B------:R-:W-:Y:S02]  /*23a0*/  IMAD R6, R23, UR6, RZ ;  /* 0x0000000617067c24 */ /* 0x000fe4000f8e02ff */
[----:B------:R-:W-:Y:S01]  /*23b0*/  IMAD.WIDE.U32 R22, R59, UR6, R8 ;  /* 0x000000063b167c25 */ /* 0x000fe2000f8e0008 */
[----:B------:R-:W-:-:S03]  /*23c0*/  PRMT R58, R7, 0x7610, R58 ;  /* 0x00007610073a7816 */ /* 0x000fc6000000003a */
[----:B------:R-:W-:Y:S02]  /*23d0*/  IMAD R61, R59, UR7, R6 ;  /* 0x000000073b3d7c24 */ /* 0x000fe4000f8e0206 */
[----:B------:R0:W-:Y:S01]  /*23e0*/  @P0 STG.E.U16 desc[UR12][R20.64+0x22], R58 ;  /* 0x0000223a14000986 */ /* 0x0001e2000c10150c */
[----:B------:R-:W-:Y:S01]  /*23f0*/  LEA R6, P0, R22, UR8, 0x1 ;  /* 0x0000000816067c11 */ /* 0x000fe2000f8008ff */
[----:B------:R-:W-:-:S05]  /*2400*/  IMAD.IADD R7, R23, 0x1, R61 ;  /* 0x0000000117077824 */ /* 0x000fca00078e023d */
[----:B------:R-:W-:Y:S02]  /*2410*/  LEA.HI.X R7, R22, UR9, R7, 0x1, P0 ;  /* 0x0000000916077c11 */ /* 0x000fe400080f0c07 */
[----:B------:R-:W-:-:S04]  /*2420*/  IADD3 R10, P0, R8, R10, RZ ;  /* 0x0000000a080a7210 */ /* 0x000fc80007f1e0ff */
[----:B------:R-:W-:Y:S02]  /*2430*/  IADD3.X R9, R9, R61, R11, P0, !PT ;  /* 0x0000003d09097210 */ /* 0x000fe400007fe40b */
[----:B------:R-:W-:-:S04]  /*2440*/  LEA R8, P0, R10, UR8, 0x1 ;  /* 0x000000080a087c11 */ /* 0x000fc8000f8008ff */
[----:B------:R-:W-:Y:S02]  /*2450*/  LEA.HI.X R9, R10, UR9, R9, 0x1, P0 ;  /* 0x000000090a097c11 */ /* 0x000fe400080f0c09 */
[----:B------:R-:W-:Y:S02]  /*2460*/  ISETP.GT.AND P0, PT, R16, RZ, P2 ;  /* 0x000000ff1000720c */ /* 0x000fe40001704270 */
[----:B------:R-:W-:-:S11]  /*2470*/  P2R R10, PR, RZ, 0x4 ;  /* 0x00000004ff0a7803 */ /* 0x000fd60000000000 */
[----:B0-----:R-:W-:Y:S05]  /*2480*/  @!P0 BRA `(.L_x_50) ;  /* 0x0000000000048947 */ /* 0x001fea0003800000 */
[----:B------:R0:W5:Y:S02]  /*2490*/  LDG.E.LTC128B.U16 R56, desc[UR12][R4.64+0x30] ;  /* 0x0000300c04387981 */ /* 0x000164000c1e1520 */
.L_x_50:
[----:B------:R-:W-:Y:S05]  /*24a0*/  BSYNC B0 ;  /* 0x0000000000007941 */ /* 0x000fea0003800000 */
.L_x_49:
[----:B-----5:R-:W-:Y:S01]  /*24b0*/  HADD2.F32 R11, -RZ, R56.H0_H0 ;  /* 0x20000038ff0b7230 */ /* 0x020fe20000004100 */
[----:B------:R-:W-:Y:S01]  /*24c0*/  ISETP.GT.AND P1, PT, R15, 0x19, PT ;  /* 0x000000190f00780c */ /* 0x000fe20003f24270 */
[----:B------:R-:W-:Y:S03]  /*24d0*/  BSSY B0, `(.L_x_51) ;  /* 0x0000009000007945 */ /* 0x000fe60003800000 */
[----:B------:R-:W-:Y:S01]  /*24e0*/  FMUL R11, R11, R14 ;  /* 0x0000000e0b0b7220 */ /* 0x000fe20000400000 */
[----:B------:R-:W-:-:S03]  /*24f0*/  P2R R10, PR, RZ, 0x2 ;  /* 0x00000002ff0a7803 */ /* 0x000fc60000000000 */
[----:B------:R-:W-:-:S05]  /*2500*/  FFMA R11, R68, R0, R11 ;  /* 0x00000000440b7223 */ /* 0x000fca000000000b */
[----:B------:R-:W-:-:S05]  /*2510*/  F2FP.F16.F32.PACK_AB R11, RZ, R11 ;  /* 0x0000000bff0b723e */ /* 0x000fca00000000ff */
[----:B------:R0:W-:Y:S01]  /*2520*/  @P0 STG.E.U16 desc[UR12][R2.64+0x30], R11 ;  /* 0x0000300b02000986 */ /* 0x0001e2000c10150c */
[----:B------:R-:W-:-:S13]  /*2530*/  ISETP.GT.AND P0, PT, R16, RZ, P1 ;  /* 0x000000ff1000720c */ /* 0x000fda0000f04270 */
[----:B0-----:R-:W-:Y:S05]  /*2540*/  @!P0 BRA `(.L_x_52) ;  /* 0x0000000000048947 */ /* 0x001fea0003800000 */
[----:B------:R0:W5:Y:S02]  /*2550*/  LDG.E.LTC128B.U16 R56, desc[UR12][R4.64+0x32] ;  /* 0x0000320c04387981 */ /* 0x000164000c1e1520 */
.L_x_52:
[----:B------:R-:W-:Y:S05]  /*2560*/  BSYNC B0 ;  /* 0x0000000000007941 */ /* 0x000fea0003800000 */
.L_x_51:
[----:B-----5:R-:W-:Y:S01]  /*2570*/  HADD2.F32 R11, -RZ, R56.H0_H0 ;  /* 0x20000038ff0b7230 */ /* 0x020fe20000004100 */
[----:B------:R-:W-:Y:S04]  /*2580*/  BSSY B0, `(.L_x_53) ;  /* 0x0000008000007945 */ /* 0x000fe80003800000 */
[----:B------:R-:W-:-:S04]  /*2590*/  FMUL R10, R11, R14 ;  /* 0x0000000e0b0a7220 */ /* 0x000fc80000400000 */
[----:B------:R-:W-:-:S05]  /*25a0*/  FFMA R10, R69, R0, R10 ;  /* 0x00000000450a7223 */ /* 0x000fca000000000a */
[----:B------:R-:W-:-:S05]  /*25b0*/  F2FP.F16.F32.PACK_AB R10, RZ, R10 ;  /* 0x0000000aff0a723e */ /* 0x000fca00000000ff */
[----:B------:R0:W-:Y:S01]  /*25c0*/  @P0 STG.E.U16 desc[UR12][R2.64+0x32], R10 ;  /* 0x0000320a02000986 */ /* 0x0001e2000c10150c */
[----:B------:R-:W-:-:S13]  /*25d0*/  ISETP.GT.AND P0, PT, R16, 0x8, P2 ;  /* 0x000000081000780c */ /* 0x000fda0001704270 */
[----:B0-----:R-:W-:Y:S05]  /*25e0*/  @!P0 BRA `(.L_x_54) ;  /* 0x0000000000048947 */ /* 0x001fea0003800000 */
[----:B------:R0:W5:Y:S02]  /*25f0*/  LDG.E.LTC128B.U16 R56, desc[UR12][R12.64+0x30] ;  /* 0x0000300c0c387981 */ /* 0x000164000c1e1520 */
.L_x_54:
[----:B------:R-:W-:Y:S05]  /*2600*/  BSYNC B0 ;  /* 0x0000000000007941 */ /* 0x000fea0003800000 */
.L_x_53:
        /* <DEDUP_REMOVED lines=9> */
.L_x_56:
[----:B------:R-:W-:Y:S05]  /*26a0*/  BSYNC B0 ;  /* 0x0000000000007941 */ /* 0x000fea0003800000 */
.L_x_55:
        /* <DEDUP_REMOVED lines=11> */
.L_x_58:
[----:B------:R-:W-:Y:S05]  /*2760*/  BSYNC B0 ;  /* 0x0000000000007941 */ /* 0x000fea0003800000 */
.L_x_57:
        /* <DEDUP_REMOVED lines=11> */
.L_x_60:
[----:B------:R-:W-:Y:S05]  /*2820*/  BSYNC B0 ;  /* 0x0000000000007941 */ /* 0x000fea0003800000 */
.L_x_59:
        /* <DEDUP_REMOVED lines=9> */
.L_x_62:
[----:B------:R-:W-:Y:S05]  /*28c0*/  BSYNC B0 ;  /* 0x0000000000007941 */ /* 0x000fea0003800000 */
.L_x_61:
        /* <DEDUP_REMOVED lines=9> */
.L_x_64:
[----:B------:R-:W-:Y:S05]  /*2960*/  BSYNC B0 ;  /* 0x0000000000007941 */ /* 0x000fea0003800000 */
.L_x_63:
        /* <DEDUP_REMOVED lines=11> */
.L_x_66:
[----:B------:R-:W-:Y:S05]  /*2a20*/  BSYNC B0 ;  /* 0x0000000000007941 */ /* 0x000fea0003800000 */
.L_x_65:
[----:B-----5:R-:W-:Y:S01]  /*2a30*/  HADD2.F32 R11, -RZ, R56.H0_H0 ;  /* 0x20000038ff0b7230 */ /* 0x020fe20000004100 */
[----:B------:R-:W-:Y:S01]  /*2a40*/  ISETP.GT.AND P4, PT, R15, 0x29, PT ;  /* 0x000000290f00780c */ /* 0x000fe20003f84270 */
[----:B------:R-:W-:Y:S03]  /*2a50*/  BSSY B0, `(.L_x_67) ;  /* 0x0000008000007945 */ /* 0x000fe60003800000 */
[----:B------:R-:W-:-:S04]  /*2a60*/  FMUL R11, R11, R14 ;  /* 0x0000000e0b0b7220 */ /* 0x000fc80000400000 */
[----:B------:R-:W-:-:S05]  /*2a70*/  FFMA R11, R76, R0, R11 ;  /* 0x000000004c0b7223 */ /* 0x000fca000000000b */
[----:B------:R-:W-:-:S05]  /*2a80*/  F2FP.F16.F32.PACK_AB R11, RZ, R11 ;  /* 0x0000000bff0b723e */ /* 0x000fca00000000ff */
[----:B------:R0:W-:Y:S01]  /*2a90*/  @P0 STG.E.U16 desc[UR12][R2.64+0x50], R11 ;  /* 0x0000500b02000986 */ /* 0x0001e2000c10150c */
[----:B------:R-:W-:-:S13]  /*2aa0*/  ISETP.GT.AND P0, PT, R16, RZ, P4 ;  /* 0x000000ff1000720c */ /* 0x000fda0002704270 */
[----:B0-----:R-:W-:Y:S05]  /*2ab0*/  @!P0 BRA `(.L_x_68) ;  /* 0x0000000000048947 */ /* 0x001fea0003800000 */
[----:B------:R0:W5:Y:S02]  /*2ac0*/  LDG.E.LTC128B.U16 R56, desc[UR12][R4.64+0x52] ;  /* 0x0000520c04387981 */ /* 0x000164000c1e1520 */
.L_x_68:
[----:B------:R-:W-:Y:S05]  /*2ad0*/  BSYNC B0 ;  /* 0x0000000000007941 */ /* 0x000fea0003800000 */
.L_x_67:
        /* <DEDUP_REMOVED lines=9> */
.L_x_70:
[----:B------:R-:W-:Y:S05]  /*2b70*/  BSYNC B0 ;  /* 0x0000000000007941 */ /* 0x000fea0003800000 */
.L_x_69:
        /* <DEDUP_REMOVED lines=9> */
.L_x_72:
[----:B------:R-:W-:Y:S05]  /*2c10*/  BSYNC B0 ;  /* 0x0000000000007941 */ /* 0x000fea0003800000 */
.L_x_71:
        /* <DEDUP_REMOVED lines=10> */
.L_x_74:
[----:B------:R-:W-:Y:S05]  /*2cc0*/  BSYNC B0 ;  /* 0x0000000000007941 */ /* 0x000fea0003800000 */
.L_x_73:
        /* <DEDUP_REMOVED lines=10> */
.L_x_76:
[----:B------:R-:W-:Y:S05]  /*2d70*/  BSYNC B0 ;  /* 0x0000000000007941 */ /* 0x000fea0003800000 */
.L_x_75:
        /* <DEDUP_REMOVED lines=9> */
.L_x_78:
[----:B------:R-:W-:Y:S05]  /*2e10*/  BSYNC B0 ;  /* 0x0000000000007941 */ /* 0x000fea0003800000 */
.L_x_77:
        /* <DEDUP_REMOVED lines=9> */
.L_x_80:
[----:B------:R-:W-:Y:S05]  /*2eb0*/  BSYNC B0 ;  /* 0x0000000000007941 */ /* 0x000fea0003800000 */
.L_x_79:
        /* <DEDUP_REMOVED lines=10> */
.L_x_82:
[----:B------:R-:W-:Y:S05]  /*2f60*/  BSYNC B0 ;  /* 0x0000000000007941 */ /* 0x000fea0003800000 */
.L_x_81:
[----:B-----5:R-:W-:Y:S01]  /*2f70*/  HADD2.F32 R11, -RZ, R56.H0_H0 ;  /* 0x20000038ff0b7230 */ /* 0x020fe20000004100 */
[----:B------:R-:W-:Y:S04]  /*2f80*/  BSSY B0, `(.L_x_83) ;  /* 0x000000d000007945 */ /* 0x000fe80003800000 */
[----:B------:R-:W-:-:S04]  /*2f90*/  FMUL R11, R11, R14 ;  /* 0x0000000e0b0b7220 */ /* 0x000fc80000400000 */
[----:B------:R-:W-:-:S05]  /*2fa0*/  FFMA R11, R84, R0, R11 ;  /* 0x00000000540b7223 */ /* 0x000fca000000000b */
[----:B------:R-:W-:-:S05]  /*2fb0*/  F2FP.F16.F32.PACK_AB R11, RZ, R11 ;  /* 0x0000000bff0b723e */ /* 0x000fca00000000ff */
[----:B------:R1:W-:Y:S01]  /*2fc0*/  @P0 STG.E.U16 desc[UR12][R2.64+0x70], R11 ;  /* 0x0000700b02000986 */ /* 0x0003e2000c10150c */
[----:B------:R-:W-:-:S05]  /*2fd0*/  IADD3 R22, P0, R57, R20, RZ ;  /* 0x0000001439167210 */ /* 0x000fca0007f1e0ff */
[----:B------:R-:W-:Y:S01]  /*2fe0*/  IMAD.X R23, R17, 0x1, R21, P0 ;  /* 0x0000000111177824 */ /* 0x000fe200000e0615 */
[----:B------:R-:W-:-:S05]  /*2ff0*/  IADD3 R10, P0, R57, R2, RZ ;  /* 0x00000002390a7210 */ /* 0x000fca0007f1e0ff */
[----:B-1----:R-:W-:Y:S01]  /*3000*/  IMAD.X R11, R17, 0x1, R3, P0 ;  /* 0x00000001110b7824 */ /* 0x002fe200000e0603 */
[----:B------:R-:W-:-:S04]  /*3010*/  ISETP.GT.AND P0, PT, R15, 0x39, PT ;  /* 0x000000390f00780c */ /* 0x000fc80003f04270 */
[----:B------:R-:W-:-:S13]  /*3020*/  ISETP.GT.AND P5, PT, R16, RZ, P0 ;  /* 0x000000ff1000720c */ /* 0x000fda00007a4270 */
[----:B------:R-:W-:Y:S05]  /*3030*/  @!P5 BRA `(.L_x_84) ;  /* 0x000000000004d947 */ /* 0x000fea0003800000 */
[----:B------:R1:W5:Y:S02]  /*3040*/  LDG.E.LTC128B.U16 R56, desc[UR12][R4.64+0x72] ;  /* 0x0000720c04387981 */ /* 0x000364000c1e1520 */
.L_x_84:
[----:B------:R-:W-:Y:S05]  /*3050*/  BSYNC B0 ;  /* 0x0000000000007941 */ /* 0x000fea0003800000 */
.L_x_83:
[----:B01-345:R-:W-:Y:S01]  /*3060*/  HADD2.F32 R5, -RZ, R56.H0_H0 ;  /* 0x20000038ff057230 */ /* 0x03bfe20000004100 */
        /* <DEDUP_REMOVED lines=8> */
.L_x_86:
[----:B------:R-:W-:Y:S05]  /*30f0*/  BSYNC B0 ;  /* 0x0000000000007941 */ /* 0x000fea0003800000 */
.L_x_85:
[----:B-----5:R-:W-:Y:S01]  /*3100*/  HADD2.F32 R3, -RZ, R56.H0_H0 ;  /* 0x20000038ff037230 */ /* 0x020fe20000004100 */
[----:B------:R-:W-:Y:S04]  /*3110*/  BSSY B0, `(.L_x_87) ;  /* 0x0000008000007945 */ /* 0x000fe80003800000 */
[----:B------:R-:W-:-:S04]  /*3120*/  FMUL R3, R3, R14 ;  /* 0x0000000e03037220 */ /* 0x000fc80000400000 */
[----:B------:R-:W-:-:S05]  /*3130*/  FFMA R3, R86, R0, R3 ;  /* 0x0000000056037223 */ /* 0x000fca0000000003 */
[----:B------:R-:W-:-:S05]  /*3140*/  F2FP.F16.F32.PACK_AB R3, RZ, R3 ;  /* 0x00000003ff03723e */ /* 0x000fca00000000ff */
[----:B------:R1:W-:Y:S01]  /*3150*/  @P5 STG.E.U16 desc[UR12][R20.64+0x70], R3 ;  /* 0x0000700314005986 */ /* 0x0003e2000c10150c */
[----:B------:R-:W-:-:S13]  /*3160*/  ISETP.GT.AND P5, PT, R16, 0x8, P0 ;  /* 0x000000081000780c */ /* 0x000fda00007a4270 */
[----:B-1----:R-:W-:Y:S05]  /*3170*/  @!P5 BRA `(.L_x_88) ;  /* 0x000000000004d947 */ /* 0x002fea0003800000 */
[----:B------:R1:W5:Y:S02]  /*3180*/  LDG.E.LTC128B.U16 R56, desc[UR12][R12.64+0x72] ;  /* 0x0000720c0c387981 */ /* 0x000364000c1e1520 */
.L_x_88:
[----:B------:R-:W-:Y:S05]  /*3190*/  BSYNC B0 ;  /* 0x0000000000007941 */ /* 0x000fea0003800000 */
.L_x_87:
[----:B-----5:R-:W-:-:S05]  /*31a0*/  HADD2.F32 R3, -RZ, R56.H0_H0 ;  /* 0x20000038ff037230 */ /* 0x020fca0000004100 */
[----:B------:R-:W-:-:S04]  /*31b0*/  FMUL R2, R3, R14 ;  /* 0x0000000e03027220 */ /* 0x000fc80000400000 */
[----:B------:R-:W-:-:S05]  /*31c0*/  FFMA R2, R87, R0, R2 ;  /* 0x0000000057027223 */ /* 0x000fca0000000002 */
[----:B------:R-:W-:-:S05]  /*31d0*/  F2FP.F16.F32.PACK_AB R2, RZ, R2 ;  /* 0x00000002ff02723e */ /* 0x000fca00000000ff */
[----:B------:R3:W-:Y:S01]  /*31e0*/  @P5 STG.E.U16 desc[UR12][R20.64+0x72], R2 ;  /* 0x0000720214005986 */ /* 0x0007e2000c10150c */
[----:B------:R-:W-:-:S04]  /*31f0*/  ISETP.GT.AND P5, PT, R15, RZ, PT ;  /* 0x000000ff0f00720c */ /* 0x000fc80003fa4270 */
[----:B------:R-:W-:-:S13]  /*3200*/  ISETP.GT.AND P5, PT, R16, 0x40, P5 ;  /* 0x000000401000780c */ /* 0x000fda0002fa4270 */
[----:B------:R-:W4:Y:S01]  /*3210*/  @P5 LDG.E.LTC128B.U16 R56, desc[UR12][R6.64] ;  /* 0x0000000c06385981 */ /* 0x000f22000c1e1520 */
[----:B------:R-:W-:Y:S01]  /*3220*/  BSSY B0, `(.L_x_89) ;  /* 0x000000a000007945 */ /* 0x000fe20003800000 */
[----:B----4-:R-:W-:-:S05]  /*3230*/  HADD2.F32 R3, -RZ, R56.H0_H0 ;  /* 0x20000038ff037230 */ /* 0x010fca0000004100 */
[----:B------:R-:W-:-:S04]  /*3240*/  FMUL R3, R3, R14 ;  /* 0x0000000e03037220 */ /* 0x000fc80000400000 */
[----:B------:R-:W-:-:S05]  /*3250*/  FFMA R3, R24, R0, R3 ;  /* 0x0000000018037223 */ /* 0x000fca0000000003 */
[----:B------:R-:W-:-:S05]  /*3260*/  F2FP.F16.F32.PACK_AB R3, RZ, R3 ;  /* 0x00000003ff03723e */ /* 0x000fca00000000ff */
[----:B------:R3:W-:Y:S01]  /*3270*/  @P5 STG.E.U16 desc[UR12][R10.64], R3 ;  /* 0x000000030a005986 */ /* 0x0007e2000c10150c */
[----:B------:R-:W-:-:S04]  /*3280*/  ISETP.GT.AND P5, PT, R15, 0x1, PT ;  /* 0x000000010f00780c */ /* 0x000fc80003fa4270 */
[----:B------:R-:W-:-:S13]  /*3290*/  ISETP.GT.AND P5, PT, R16, 0x40, P5 ;  /* 0x000000401000780c */ /* 0x000fda0002fa4270 */
[----:B---3--:R-:W-:Y:S05]  /*32a0*/  @!P5 BRA `(.L_x_90) ;  /* 0x000000000004d947 */ /* 0x008fea0003800000 */
[----:B------:R3:W5:Y:S02]  /*32b0*/  LDG.E.LTC128B.U16 R56, desc[UR12][R6.64+0x2] ;  /* 0x0000020c06387981 */ /* 0x000764000c1e1520 */
.L_x_90:
[----:B------:R-:W-:Y:S05]  /*32c0*/  BSYNC B0 ;  /* 0x0000000000007941 */ /* 0x000fea0003800000 */
.L_x_89:
[----:B-----5:R-:W-:Y:S01]  /*32d0*/  HADD2.F32 R3, -RZ, R56.H0_H0 ;  /* 0x20000038ff037230 */ /* 0x020fe20000004100 */
[----:B------:R-:W-:Y:S04]  /*32e0*/  BSSY B0, `(.L_x_91) ;  /* 0x000000c000007945 */ /* 0x000fe80003800000 */
[----:B------:R-:W-:Y:S01]  /*32f0*/  FMUL R2, R3, R14 ;  /* 0x0000000e03027220 */ /* 0x000fe20000400000 */
[----:B------:R-:W-:-:S03]  /*3300*/  @P5 IMAD.MOV.U32 R3, RZ, RZ, R11 ;  /* 0x000000ffff035224 */ /* 0x000fc600078e000b */
[----:B------:R-:W-:-:S05]  /*3310*/  FFMA R2, R25, R0, R2 ;  /* 0x0000000019027223 */ /* 0x000fca0000000002 */
[----:B------:R-:W-:-:S04]  /*3320*/  F2FP.F16.F32.PACK_AB R2, RZ, R2 ;  /* 0x00000002ff02723e */ /* 0x000fc800000000ff */
[----:B------:R-:W-:Y:S01]  /*3330*/  PRMT R4, R2, 0x7610, R4 ;  /* 0x0000761002047816 */ /* 0x000fe20000000004 */
[----:B------:R-:W-:-:S05]  /*3340*/  @P5 IMAD.MOV.U32 R2, RZ, RZ, R10 ;  /* 0x000000ffff025224 */ /* 0x000fca00078e000a */
[----:B------:R4:W-:Y:S01]  /*3350*/  @P5 STG.E.U16 desc[UR12][R2.64+0x2], R4 ;  /* 0x0000020402005986 */ /* 0x0009e2000c10150c */
[----:B------:R-:W-:-:S04]  /*3360*/  ISETP.GT.AND P5, PT, R15, RZ, PT ;  /* 0x000000ff0f00720c */ /* 0x000fc80003fa4270 */
[----:B------:R-:W-:-:S13]  /*3370*/  ISETP.GT.AND P5, PT, R16, 0x48, P5 ;  /* 0x000000481000780c */ /* 0x000fda0002fa4270 */
[----:B----4-:R-:W-:Y:S05]  /*3380*/  @!P5 BRA `(.L_x_92) ;  /* 0x000000000004d947 */ /* 0x010fea0003800000 */
[----:B------:R4:W5:Y:S02]  /*3390*/  LDG.E.LTC128B.U16 R56, desc[UR12][R8.64] ;  /* 0x0000000c08387981 */ /* 0x000964000c1e1520 */
.L_x_92:
[----:B------:R-:W-:Y:S05]  /*33a0*/  BSYNC B0 ;  /* 0x0000000000007941 */ /* 0x000fea0003800000 */
.L_x_91:
[----:B-----5:R-:W-:Y:S01]  /*33b0*/  HADD2.F32 R3, -RZ, R56.H0_H0 ;  /* 0x20000038ff037230 */ /* 0x020fe20000004100 */
[----:B------:R-:W-:Y:S04]  /*33c0*/  BSSY B0, `(.L_x_93) ;  /* 0x0000009000007945 */ /* 0x000fe80003800000 */
[----:B------:R-:W-:-:S04]  /*33d0*/  FMUL R3, R3, R14 ;  /* 0x0000000e03037220 */ /* 0x000fc80000400000 */
[----:B------:R-:W-:-:S05]  /*33e0*/  FFMA R3, R26, R0, R3 ;  /* 0x000000001a037223 */ /* 0x000fca0000000003 */
[----:B------:R-:W-:-:S05]  /*33f0*/  F2FP.F16.F32.PACK_AB R3, RZ, R3 ;  /* 0x00000003ff03723e */ /* 0x000fca00000000ff */
[----:B------:R0:W-:Y:S01]  /*3400*/  @P5 STG.E.U16 desc[UR12][R22.64], R3 ;  /* 0x0000000316005986 */ /* 0x0001e2000c10150c */
[----:B------:R-:W-:-:S04]  /*3410*/  ISETP.GT.AND P5, PT, R15, 0x1, PT ;  /* 0x000000010f00780c */ /* 0x000fc80003fa4270 */
[----:B------:R-:W-:-:S13]  /*3420*/  ISETP.GT.AND P5, PT, R16, 0x48, P5 ;  /* 0x000000481000780c */ /* 0x000fda0002fa4270 */
[----:B0-----:R-:W-:Y:S05]  /*3430*/  @!P5 BRA `(.L_x_94) ;  /* 0x000000000004d947 */ /* 0x001fea0003800000 */
[----:B------:R0:W5:Y:S02]  /*3440*/  LDG.E.LTC128B.U16 R56, desc[UR12][R8.64+0x2] ;  /* 0x0000020c08387981 */ /* 0x000164000c1e1520 */
.L_x_94:
[----:B------:R-:W-:Y:S05]  /*3450*/  BSYNC B0 ;  /* 0x0000000000007941 */ /* 0x000fea0003800000 */
.L_x_93:
        /* <DEDUP_REMOVED lines=10> */
.L_x_96:
[----:B------:R-:W-:Y:S05]  /*3500*/  BSYNC B0 ;  /* 0x0000000000007941 */ /* 0x000fea0003800000 */
.L_x_95:
[----:B-----5:R-:W-:Y:S01]  /*3510*/  HADD2.F32 R3, -RZ, R56.H0_H0 ;  /* 0x20000038ff037230 */ /* 0x020fe20000004100 */
[----:B------:R-:W-:Y:S01]  /*3520*/  BSSY B0, `(.L_x_97) ;  /* 0x000000c000007945 */ /* 0x000fe20003800000 */
[----:B------:R-:W-:-:S03]  /*3530*/  @P5 IMAD.MOV.U32 R2, RZ, RZ, R10 ;  /* 0x000000ffff025224 */ /* 0x000fc600078e000a */
[----:B------:R-:W-:-:S04]  /*3540*/  FMUL R3, R3, R14 ;  /* 0x0000000e03037220 */ /* 0x000fc80000400000 */
[----:B------:R-:W-:-:S05]  /*3550*/  FFMA R3, R28, R0, R3 ;  /* 0x000000001c037223 */ /* 0x000fca0000000003 */
[----:B------:R-:W-:-:S04]  /*3560*/  F2FP.F16.F32.PACK_AB R3, RZ, R3 ;  /* 0x00000003ff03723e */ /* 0x000fc800000000ff */
[----:B------:R-:W-:Y:S01]  /*3570*/  PRMT R4, R3, 0x7610, R4 ;  /* 0x0000761003047816 */ /* 0x000fe20000000004 */
[----:B------:R-:W-:-:S05]  /*3580*/  @P5 IMAD.MOV.U32 R3, RZ, RZ, R11 ;  /* 0x000000ffff035224 */ /* 0x000fca00078e000b */
[----:B------:R0:W-:Y:S01]  /*3590*/  @P5 STG.E.U16 desc[UR12][R2.64+0x10], R4 ;  /* 0x0000100402005986 */ /* 0x0001e2000c10150c */
[----:B------:R-:W-:-:S04]  /*35a0*/  ISETP.GT.AND P5, PT, R15, 0x9, PT ;  /* 0x000000090f00780c */ /* 0x000fc80003fa4270 */
[----:B------:R-:W-:-:S13]  /*35b0*/  ISETP.GT.AND P5, PT, R16, 0x40, P5 ;  /* 0x000000401000780c */ /* 0x000fda0002fa4270 */
[----:B0-----:R-:W-:Y:S05]  /*35c0*/  @!P5 BRA `(.L_x_98) ;  /* 0x000000000004d947 */ /* 0x001fea0003800000 */
[----:B------:R0:W5:Y:S02]  /*35d0*/  LDG.E.LTC128B.U16 R56, desc[UR12][R6.64+0x12] ;  /* 0x0000120c06387981 */ /* 0x000164000c1e1520 */
.L_x_98:
[----:B------:R-:W-:Y:S05]  /*35e0*/  BSYNC B0 ;  /* 0x0000000000007941 */ /* 0x000fea0003800000 */
.L_x_97:
        /* <DEDUP_REMOVED lines=13> */
.L_x_100:
[----:B------:R-:W-:Y:S05]  /*36c0*/  BSYNC B0 ;  /* 0x0000000000007941 */ /* 0x000fea0003800000 */
.L_x_99:
        /* <DEDUP_REMOVED lines=10> */
.L_x_102:
[----:B------:R-:W-:Y:S05]  /*3770*/  BSYNC B0 ;  /* 0x0000000000007941 */ /* 0x000fea0003800000 */
.L_x_101:
        /* <DEDUP_REMOVED lines=13> */
.L_x_104:
[----:B------:R-:W-:Y:S05]  /*3850*/  BSYNC B0 ;  /* 0x0000000000007941 */ /* 0x000fea0003800000 */
.L_x_103:
        /* <DEDUP_REMOVED lines=13> */
.L_x_106:
[----:B------:R-:W-:Y:S05]  /*3930*/  BSYNC B0 ;  /* 0x0000000000007941 */ /* 0x000fea0003800000 */
.L_x_105:
        /* <DEDUP_REMOVED lines=13> */
.L_x_108:
[----:B------:R-:W-:Y:S05]  /*3a10*/  BSYNC B0 ;  /* 0x0000000000007941 */ /* 0x000fea0003800000 */
.L_x_107:
        /* <DEDUP_REMOVED lines=13> */
.L_x_110:
[----:B------:R-:W-:Y:S05]  /*3af0*/  BSYNC B0 ;  /* 0x0000000000007941 */ /* 0x000fea0003800000 */
.L_x_109:
        /* <DEDUP_REMOVED lines=13> */
.L_x_112:
[----:B------:R-:W-:Y:S05]  /*3bd0*/  BSYNC B0 ;  /* 0x0000000000007941 */ /* 0x000fea0003800000 */
.L_x_111:
        /* <DEDUP_REMOVED lines=13> */
.L_x_114:
[----:B------:R-:W-:Y:S05]  /*3cb0*/  BSYNC B0 ;  /* 0x0000000000007941 */ /* 0x000fea0003800000 */
.L_x_113:
        /* <DEDUP_REMOVED lines=13> */
.L_x_116:
[----:B------:R-:W-:Y:S05]  /*3d90*/  BSYNC B0 ;  /* 0x0000000000007941 */ /* 0x000fea0003800000 */
.L_x_115:
        /* <DEDUP_REMOVED lines=13> */
.L_x_118:
[----:B------:R-:W-:Y:S05]  /*3e70*/  BSYNC B0 ;  /* 0x0000000000007941 */ /* 0x000fea0003800000 */
.L_x_117:
        /* <DEDUP_REMOVED lines=13> */
.L_x_120:
[----:B------:R-:W-:Y:S05]  /*3f50*/  BSYNC B0 ;  /* 0x0000000000007941 */ /* 0x000fea0003800000 */
.L_x_119:
        /* <DEDUP_REMOVED lines=13> */
.L_x_122:
[----:B------:R-:W-:Y:S05]  /*4030*/  BSYNC B0 ;  /* 0x0000000000007941 */ /* 0x000fea0003800000 */
.L_x_121:
        /* <DEDUP_REMOVED lines=13> */
.L_x_124:
[----:B------:R-:W-:Y:S05]  /*4110*/  BSYNC B0 ;  /* 0x0000000000007941 */ /* 0x000fea0003800000 */
.L_x_123:
        /* <DEDUP_REMOVED lines=13> */
.L_x_126:
[----:B------:R-:W-:Y:S05]  /*41f0*/  BSYNC B0 ;  /* 0x0000000000007941 */ /* 0x000fea0003800000 */
.L_x_125:
        /* <DEDUP_REMOVED lines=9> */
[----:B------:R-:W-:-:S13]  /*4290*/  ISETP.GT.AND P5, PT, R16, 0x40, P6 ;  /* 0x000000401000780c */ /* 0x000fda00037a4270 */
[----:B0-----:R-:W-:Y:S05]  /*42a0*/  @!P5 BRA `(.L_x_128) ;  /* 0x000000000004d947 */ /* 0x001fea0003800000 */
[----:B------:R0:W5:Y:S02]  /*42b0*/  LDG.E.LTC128B.U16 R56, desc[UR12][R6.64+0x50] ;  /* 0x0000500c06387981 */ /* 0x000164000c1e1520 */
.L_x_128:
[----:B------:R-:W-:Y:S05]  /*42c0*/  BSYNC B0 ;  /* 0x0000000000007941 */ /* 0x000fea0003800000 */
.L_x_127:
        /* <DEDUP_REMOVED lines=12> */
.L_x_130:
[----:B------:R-:W-:Y:S05]  /*4390*/  BSYNC B0 ;  /* 0x0000000000007941 */ /* 0x000fea0003800000 */
.L_x_129:
[----:B-----5:R-:W-:Y:S01]  /*43a0*/  HADD2.F32 R3, -RZ, R56.H0_H0 ;  /* 0x20000038ff037230 */ /* 0x020fe20000004100 */
[----:B------:R-:W-:Y:S01]  /*43b0*/  ISETP.GT.AND P6, PT, R16, 0x48, P6 ;  /* 0x000000481000780c */ /* 0x000fe200037c4270 */
[----:B------:R-:W-:Y:S03]  /*43c0*/  BSSY B0, `(.L_x_131) ;  /* 0x000000a000007945 */ /* 0x000fe60003800000 */
[----:B------:R-:W-:Y:S01]  /*43d0*/  FMUL R2, R3, R14 ;  /* 0x0000000e03027220 */ /* 0x000fe20000400000 */
[----:B------:R-:W-:-:S03]  /*43e0*/  @P5 IMAD.MOV.U32 R3, RZ, RZ, R11 ;  /* 0x000000ffff035224 */ /* 0x000fc600078e000b */
[----:B------:R-:W-:-:S05]  /*43f0*/  FFMA R2, R45, R0, R2 ;  /* 0x000000002d027223 */ /* 0x000fca0000000002 */
[----:B------:R-:W-:-:S04]  /*4400*/  F2FP.F16.F32.PACK_AB R2, RZ, R2 ;  /* 0x00000002ff02723e */ /* 0x000fc800000000ff */
[----:B------:R-:W-:Y:S01]  /*4410*/  PRMT R4, R2, 0x7610, R4 ;  /* 0x0000761002047816 */ /* 0x000fe20000000004 */
[----:B------:R-:W-:-:S05]  /*4420*/  @P5 IMAD.MOV.U32 R2, RZ, RZ, R10 ;  /* 0x000000ffff025224 */ /* 0x000fca00078e000a */
[----:B------:R0:W-:Y:S01]  /*4430*/  @P5 STG.E.U16 desc[UR12][R2.64+0x52], R4 ;  /* 0x0000520402005986 */ /* 0x0001e2000c10150c */
[----:B------:R-:W-:Y:S05]  /*4440*/  @!P6 BRA `(.L_x_132) ;  /* 0x000000000004e947 */ /* 0x000fea0003800000 */
[----:B------:R0:W5:Y:S02]  /*4450*/  LDG.E.LTC128B.U16 R56, desc[UR12][R8.64+0x50] ;  /* 0x0000500c08387981 */ /* 0x000164000c1e1520 */
.L_x_132:
[----:B------:R-:W-:Y:S05]  /*4460*/  BSYNC B0 ;  /* 0x0000000000007941 */ /* 0x000fea0003800000 */
.L_x_131:
[----:B0----5:R-:W-:Y:S01]  /*4470*/  HADD2.F32 R3, -RZ, R56.H0_H0 ;  /* 0x20000038ff037230 */ /* 0x021fe20000004100 */
[----:B------:R-:W-:Y:S01]  /*4480*/  ISETP.GT.AND P4, PT, R16, 0x48, P4 ;  /* 0x000000481000780c */ /* 0x000fe20002784270 */
[----:B------:R-:W-:Y:S01]  /*4490*/  @P6 IMAD.MOV.U32 R2, RZ, RZ, R18 ;  /* 0x000000ffff026224 */ /* 0x000fe200078e0012 */
[----:B------:R-:W-:Y:S02]  /*44a0*/  BSSY B0, `(.L_x_133) ;  /* 0x0000009000007945 */ /* 0x000fe40003800000 */
[----:B------:R-:W-:-:S04]  /*44b0*/  FMUL R3, R3, R14 ;  /* 0x0000000e03037220 */ /* 0x000fc80000400000 */
[----:B------:R-:W-:-:S05]  /*44c0*/  FFMA R3, R46, R0, R3 ;  /* 0x000000002e037223 */ /* 0x000fca0000000003 */
[----:B------:R-:W-:-:S04]  /*44d0*/  F2FP.F16.F32.PACK_AB R3, RZ, R3 ;  /* 0x00000003ff03723e */ /* 0x000fc800000000ff */
[----:B------:R-:W-:Y:S01]  /*44e0*/  PRMT R4, R3, 0x7610, R4 ;  /* 0x0000761003047816 */ /* 0x000fe20000000004 */
[----:B------:R-:W-:-:S05]  /*44f0*/  @P6 IMAD.MOV.U32 R3, RZ, RZ, R19 ;  /* 0x000000ffff036224 */ /* 0x000fca00078e0013 */
[----:B------:R0:W-:Y:S01]  /*4500*/  @P6 STG.E.U16 desc[UR12][R2.64+0x50], R4 ;  /* 0x0000500402006986 */ /* 0x0001e2000c10150c */
[----:B------:R-:W-:Y:S05]  /*4510*/  @!P4 BRA `(.L_x_134) ;  /* 0x000000000004c947 */ /* 0x000fea0003800000 */
[----:B------:R0:W5:Y:S02]  /*4520*/  LDG.E.LTC128B.U16 R56, desc[UR12][R8.64+0x52] ;  /* 0x0000520c08387981 */ /* 0x000164000c1e1520 */
.L_x_134:
[----:B------:R-:W-:Y:S05]  /*4530*/  BSYNC B0 ;  /* 0x0000000000007941 */ /* 0x000fea0003800000 */
.L_x_133:
[----:B0----5:R-:W-:Y:S01]  /*4540*/  HADD2.F32 R3, -RZ, R56.H0_H0 ;  /* 0x20000038ff037230 */ /* 0x021fe20000004100 */
        /* <DEDUP_REMOVED lines=11> */
.L_x_136:
[----:B------:R-:W-:Y:S05]  /*4600*/  BSYNC B0 ;  /* 0x0000000000007941 */ /* 0x000fea0003800000 */
.L_x_135:
        /* <DEDUP_REMOVED lines=12> */
.L_x_138:
[----:B------:R-:W-:Y:S05]  /*46d0*/  BSYNC B0 ;  /* 0x0000000000007941 */ /* 0x000fea0003800000 */
.L_x_137:
        /* <DEDUP_REMOVED lines=12> */
.L_x_140:
[----:B------:R-:W-:Y:S05]  /*47a0*/  BSYNC B0 ;  /* 0x0000000000007941 */ /* 0x000fea0003800000 */
.L_x_139:
        /* <DEDUP_REMOVED lines=12> */
.L_x_142:
[----:B------:R-:W-:Y:S05]  /*4870*/  BSYNC B0 ;  /* 0x0000000000007941 */ /* 0x000fea0003800000 */
.L_x_141:
        /* <DEDUP_REMOVED lines=12> */
.L_x_144:
[----:B------:R-:W-:Y:S05]  /*4940*/  BSYNC B0 ;  /* 0x0000000000007941 */ /* 0x000fea0003800000 */
.L_x_143:
        /* <DEDUP_REMOVED lines=12> */
.L_x_146:
[----:B------:R-:W-:Y:S05]  /*4a10*/  BSYNC B0 ;  /* 0x0000000000007941 */ /* 0x000fea0003800000 */
.L_x_145:
        /* <DEDUP_REMOVED lines=9> */
.L_x_148:
[----:B------:R-:W-:Y:S05]  /*4ab0*/  BSYNC B0 ;  /* 0x0000000000007941 */ /* 0x000fea0003800000 */
.L_x_147:
[----:B-----5:R-:W-:Y:S01]  /*4ac0*/  HADD2.F32 R3, -RZ, R56.H0_H0 ;  /* 0x20000038ff037230 */ /* 0x020fe20000004100 */
[----:B------:R-:W-:Y:S01]  /*4ad0*/  ISETP.GT.AND P0, PT, R16, 0x48, P0 ;  /* 0x000000481000780c */ /* 0x000fe20000704270 */
[----:B0-----:R-:W-:Y:S01]  /*4ae0*/  @P1 IMAD.MOV.U32 R2, RZ, RZ, R18 ;  /* 0x000000ffff021224 */ /* 0x001fe200078e0012 */
        /* <DEDUP_REMOVED lines=9> */
.L_x_150:
[----:B------:R-:W-:Y:S05]  /*4b80*/  BSYNC B0 ;  /* 0x0000000000007941 */ /* 0x000fea0003800000 */
.L_x_149:
[----:B0----5:R-:W-:-:S05]  /*4b90*/  HADD2.F32 R3, -RZ, R56.H0_H0 ;  /* 0x20000038ff037230 */ /* 0x021fca0000004100 */
[----:B------:R-:W-:-:S04]  /*4ba0*/  FMUL R14, R3, R14 ;  /* 0x0000000e030e7220 */ /* 0x000fc80000400000 */
[----:B------:R-:W-:Y:S01]  /*4bb0*/  FFMA R14, R55, R0, R14 ;  /* 0x00000000370e7223 */ /* 0x000fe2000000000e */
[----:B------:R-:W-:Y:S06]  /*4bc0*/  @!P0 EXIT ;  /* 0x000000000000894d */ /* 0x000fec0003800000 */
[----:B------:R-:W-:-:S05]  /*4bd0*/  F2FP.F16.F32.PACK_AB R14, RZ, R14 ;  /* 0x0000000eff0e723e */ /* 0x000fca00000000ff */
[----:B------:R-:W-:Y:S01]  /*4be0*/  STG.E.U16 desc[UR12][R18.64+0x72], R14 ;  /* 0x0000720e12007986 */ /* 0x000fe2000c10150c */
[----:B------:R-:W-:Y:S05]  /*4bf0*/  EXIT ;  /* 0x000000000000794d */ /* 0x000fea0003800000 */
.L_x_28:
[----:B------:R-:W-:Y:S01]  /*4c00*/  ULDC.64 UR4, c[0x0][0x650] ;  /* 0x0001940000047ab9 */ /* 0x000fe20000000a00 */
[-C--:B------:R-:W-:Y:S01]  /*4c10*/  FMUL R56, R56, R0.reuse ;  /* 0x0000000038387220 */ /* 0x080fe20000400000 */
[----:B------:R-:W-:Y:S01]  /*4c20*/  LEA R2, P1, R10, UR4, 0x1 ;  /* 0x000000040a027c11 */ /* 0x000fe2000f8208ff */
[----:B------:R-:W-:Y:S01]  /*4c30*/  IMAD.SHL.U32 R7, R20, 0x2, RZ ;  /* 0x0000000214077824 */ /* 0x000fe200078e00ff */
[----:B------:R-:W-:Y:S01]  /*4c40*/  ISETP.GT.AND P6, PT, R15, 0x1, PT ;  /* 0x000000010f00780c */ /* 0x000fe20003fc4270 */
[----:B------:R-:W-:Y:S01]  /*4c50*/  FMUL R57, R57, R0 ;  /* 0x0000000039397220 */ /* 0x000fe20000400000 */
[----:B------:R-:W-:Y:S01]  /*4c60*/  F2FP.F16.F32.PACK_AB R56, RZ, R56 ;  /* 0x00000038ff38723e */ /* 0x000fe200000000ff */
[-C--:B------:R-:W-:Y:S01]  /*4c70*/  FMUL R58, R58, R0.reuse ;  /* 0x000000003a3a7220 */ /* 0x080fe20000400000 */
[----:B------:R-:W-:Y:S01]  /*4c80*/  LEA.HI.X R3, R10, UR5, R13, 0x1, P1 ;  /* 0x000000050a037c11 */ /* 0x000fe200088f0c0d */
[-C--:B------:R-:W-:Y:S01]  /*4c90*/  FMUL R59, R59, R0.reuse ;  /* 0x000000003b3b7220 */ /* 0x080fe20000400000 */
[----:B------:R-:W-:Y:S01]  /*4ca0*/  ISETP.GT.AND P2, PT, R15, RZ, PT ;  /* 0x000000ff0f00720c */ /* 0x000fe20003f44270 */
[-C--:B------:R-:W-:Y:S01]  /*4cb0*/  FMUL R60, R60, R0.reuse ;  /* 0x000000003c3c7220 */ /* 0x080fe20000400000 */
[C---:B------:R-:W-:Y:S01]  /*4cc0*/  ISETP.GT.AND P1, PT, R16.reuse, RZ, P6 ;  /* 0x000000ff1000720c */ /* 0x040fe20003724270 */
[----:B------:R-:W-:Y:S01]  /*4cd0*/  @P0 STG.E.U16 desc[UR12][R2.64], R56 ;  /* 0x0000003802000986 */ /* 0x000fe2000c10150c */
[----:B------:R-:W-:Y:S01]  /*4ce0*/  ISETP.GT.AND P0, PT, R16, 0x8, P2 ;  /* 0x000000081000780c */ /* 0x000fe20001704270 */
[-C--:B------:R-:W-:Y:S01]  /*4cf0*/  FMUL R61, R61, R0.reuse ;  /* 0x000000003d3d7220 */ /* 0x080fe20000400000 */
[----:B------:R-:W-:Y:S01]  /*4d00*/  SHF.L.U64.HI R19, R20, 0x1, R19 ;  /* 0x0000000114137819 */ /* 0x000fe20000010213 */
[----:B------:R-:W-:Y:S01]  /*4d10*/  FMUL R62, R62, R0 ;  /* 0x000000003e3e7220 */ /* 0x000fe20000400000 */
[----:B------:R-:W-:Y:S01]  /*4d20*/  IADD3 R4, P3, R7, R2, RZ ;  /* 0x0000000207047210 */ /* 0x000fe20007f7e0ff */
[-C--:B------:R-:W-:Y:S01]  /*4d30*/  FMUL R63, R63, R0.reuse ;  /* 0x000000003f3f7220 */ /* 0x080fe20000400000 */
[----:B------:R-:W-:Y:S01]  /*4d40*/  F2FP.F16.F32.PACK_AB R57, RZ, R57 ;  /* 0x00000039ff39723e */ /* 0x000fe200000000ff */
[----:B------:R-:W-:Y:S01]  /*4d50*/  FMUL R64, R64, R0 ;  /* 0x0000000040407220 */ /* 0x000fe20000400000 */
[----:B------:R-:W-:Y:S01]  /*4d60*/  F2FP.F16.F32.PACK_AB R58, RZ, R58 ;  /* 0x0000003aff3a723e */ /* 0x000fe200000000ff */
[----:B------:R-:W-:Y:S01]  /*4d70*/  IMAD.X R5, R19, 0x1, R3, P3 ;  /* 0x0000000113057824 */ /* 0x000fe200018e0603 */
[C---:B------:R-:W-:Y:S01]  /*4d80*/  ISETP.GT.AND P5, PT, R15.reuse, 0x8, PT ;  /* 0x000000080f00780c */ /* 0x040fe20003fa4270 */
[----:B------:R-:W-:Y:S01]  /*4d90*/  @P1 STG.E.U16 desc[UR12][R2.64+0x2], R57 ;  /* 0x0000023902001986 */ /* 0x000fe2000c10150c */
[----:B------:R-:W-:Y:S01]  /*4da0*/  ISETP.GT.AND P4, PT, R15, 0x9, PT ;  /* 0x000000090f00780c */ /* 0x000fe20003f84270 */
[-C--:B------:R-:W-:Y:S01]  /*4db0*/  FMUL R65, R65, R0.reuse ;  /* 0x0000000041417220 */ /* 0x080fe20000400000 */
[C---:B------:R-:W-:Y:S01]  /*4dc0*/  ISETP.GT.AND P2, PT, R16.reuse, 0x8, P6 ;  /* 0x000000081000780c */ /* 0x040fe20003744270 */
[----:B------:R-:W-:Y:S01]  /*4dd0*/  @P0 STG.E.U16 desc[UR12][R4.64], R58 ;  /* 0x0000003a04000986 */ /* 0x000fe2000c10150c */
[----:B------:R-:W-:Y:S01]  /*4de0*/  ISETP.GT.AND P0, PT, R16, RZ, P5 ;  /* 0x000000ff1000720c */ /* 0x000fe20002f04270 */
[-C--:B------:R-:W-:Y:S01]  /*4df0*/  FMUL R66, R66, R0.reuse ;  /* 0x0000000042427220 */ /* 0x080fe20000400000 */
[----:B------:R-:W-:Y:S01]  /*4e00*/  ISETP.GT.AND P1, PT, R16, RZ, P4 ;  /* 0x000000ff1000720c */ /* 0x000fe20002724270 */
[-C--:B------:R-:W-:Y:S01]  /*4e10*/  FMUL R67, R67, R0.reuse ;  /* 0x0000000043437220 */ /* 0x080fe20000400000 */
[----:B------:R-:W-:Y:S01]  /*4e20*/  F2FP.F16.F32.PACK_AB R59, RZ, R59 ;  /* 0x0000003bff3b723e */ /* 0x000fe200000000ff */
[----:B------:R-:W-:Y:S01]  /*4e30*/  FMUL R68, R68, R0 ;  /* 0x0000000044447220 */ /* 0x000fe20000400000 */
[----:B------:R-:W-:Y:S01]  /*4e40*/  F2FP.F16.F32.PACK_AB R60, RZ, R60 ;  /* 0x0000003cff3c723e */ /* 0x000fe200000000ff */
[-C--:B------:R-:W-:Y:S01]  /*4e50*/  FMUL R69, R69, R0.reuse ;  /* 0x0000000045457220 */ /* 0x080fe20000400000 */
[----:B------:R-:W-:Y:S01]  /*4e60*/  F2FP.F16.F32.PACK_AB R61, RZ, R61 ;  /* 0x0000003dff3d723e */ /* 0x000fe200000000ff */
[-C--:B------:R-:W-:Y:S01]  /*4e70*/  FMUL R70, R70, R0.reuse ;  /* 0x0000000046467220 */ /* 0x080fe20000400000 */
[C---:B------:R-:W-:Y:S01]  /*4e80*/  SHF.L.U64.HI R9, R17.reuse, 0x1, R18 ;  /* 0x0000000111097819 */ /* 0x040fe20000010212 */
[----:B------:R-:W-:Y:S01]  /*4e90*/  IMAD.SHL.U32 R17, R17, 0x2, RZ ;  /* 0x0000000211117824 */ /* 0x000fe200078e00ff */
[----:B------:R-:W-:Y:S01]  /*4ea0*/  @P2 STG.E.U16 desc[UR12][R4.64+0x2], R59 ;  /* 0x0000023b04002986 */ /* 0x000fe2000c10150c */
[----:B------:R-:W-:Y:S01]  /*4eb0*/  ISETP.GT.AND P2, PT, R16, 0x8, P5 ;  /* 0x000000081000780c */ /* 0x000fe20002f44270 */
[----:B------:R-:W-:Y:S01]  /*4ec0*/  FMUL R71, R71, R0 ;  /* 0x0000000047477220 */ /* 0x000fe20000400000 */
[----:B------:R-:W-:Y:S01]  /*4ed0*/  ISETP.GT.AND P3, PT, R15, 0x10, PT ;  /* 0x000000100f00780c */ /* 0x000fe20003f64270 */
[----:B------:R-:W-:Y:S01]  /*4ee0*/  @P0 STG.E.U16 desc[UR12][R2.64+0x10], R60 ;  /* 0x0000103c02000986 */ /* 0x000fe2000c10150c */
[----:B------:R-:W-:Y:S01]  /*4ef0*/  F2FP.F16.F32.PACK_AB R62, RZ, R62 ;  /* 0x0000003eff3e723e */ /* 0x000fe200000000ff */
[----:B------:R-:W-:Y:S01]  /*4f00*/  FMUL R72, R72, R0 ;  /* 0x0000000048487220 */ /* 0x000fe20000400000 */
[----:B------:R-:W-:Y:S01]  /*4f10*/  F2FP.F16.F32.PACK_AB R63, RZ, R63 ;  /* 0x0000003fff3f723e */ /* 0x000fe200000000ff */
[----:B------:R-:W-:Y:S01]  /*4f20*/  @P1 STG.E.U16 desc[UR12][R2.64+0x12], R61 ;  /* 0x0000123d02001986 */ /* 0x000fe2000c10150c */
[----:B------:R-:W-:Y:S01]  /*4f30*/  IADD3 R6, P0, P1, R17, R2, R7 ;  /* 0x0000000211067210 */ /* 0x000fe2000791e007 */
[----:B------:R-:W-:Y:S01]  /*4f40*/  FMUL R73, R73, R0 ;  /* 0x0000000049497220 */ /* 0x000fe20000400000 */
[----:B------:R-:W-:Y:S01]  /*4f50*/  F2FP.F16.F32.PACK_AB R64, RZ, R64 ;  /* 0x00000040ff40723e */ /* 0x000fe200000000ff */
[-C--:B------:R-:W-:Y:S01]  /*4f60*/  FMUL R74, R74, R0.reuse ;  /* 0x000000004a4a7220 */ /* 0x080fe20000400000 */
[----:B------:R-:W-:Y:S01]  /*4f70*/  IADD3.X R7, R9, R3, R19, P0, P1 ;  /* 0x0000000309077210 */ /* 0x000fe200007e2413 */
[----:B------:R-:W-:Y:S01]  /*4f80*/  @P2 STG.E.U16 desc[UR12][R4.64+0x10], R62 ;  /* 0x0000103e04002986 */ /* 0x000fe2000c10150c */
[C---:B------:R-:W-:Y:S01]  /*4f90*/  ISETP.GT.AND P1, PT, R16.reuse, 0x8, P4 ;  /* 0x000000081000780c */ /* 0x040fe20002724270 */
[-C--:B------:R-:W-:Y:S01]  /*4fa0*/  FMUL R75, R75, R0.reuse ;  /* 0x000000004b4b7220 */ /* 0x080fe20000400000 */
[----:B------:R-:W-:Y:S01]  /*4fb0*/  ISETP.GT.AND P0, PT, R16, RZ, P3 ;  /* 0x000000ff1000720c */ /* 0x000fe20001f04270 */
[-C--:B------:R-:W-:Y:S01]  /*4fc0*/  FMUL R76, R76, R0.reuse ;  /* 0x000000004c4c7220 */ /* 0x080fe20000400000 */
[----:B------:R-:W-:Y:S01]  /*4fd0*/  ISETP.GT.AND P2, PT, R15, 0x11, PT ;  /* 0x000000110f00780c */ /* 0x000fe20003f44270 */
[-C--:B------:R-:W-:Y:S01]  /*4fe0*/  FMUL R77, R77, R0.reuse ;  /* 0x000000004d4d7220 */ /* 0x080fe20000400000 */
[----:B------:R-:W-:Y:S01]  /*4ff0*/  F2FP.F16.F32.PACK_AB R65, RZ, R65 ;  /* 0x00000041ff41723e */ /* 0x000fe200000000ff */
[----:B------:R-:W-:Y:S01]  /*5000*/  FMUL R78, R78, R0 ;  /* 0x000000004e4e7220 */ /* 0x000fe20000400000 */
[----:B------:R-:W-:Y:S01]  /*5010*/  F2FP.F16.F32.PACK_AB R66, RZ, R66 ;  /* 0x00000042ff42723e */ /* 0x000fe200000000ff */
[-C--:B------:R-:W-:Y:S01]  /*5020*/  FMUL R79, R79, R0.reuse ;  /* 0x000000004f4f7220 */ /* 0x080fe20000400000 */
[----:B------:R-:W-:Y:S01]  /*5030*/  F2FP.F16.F32.PACK_AB R67, RZ, R67 ;  /* 0x00000043ff43723e */ /* 0x000fe200000000ff */
[----:B------:R-:W-:Y:S01]  /*5040*/  FMUL R80, R80, R0 ;  /* 0x0000000050507220 */ /* 0x000fe20000400000 */
[----:B------:R-:W-:Y:S01]  /*5050*/  F2FP.F16.F32.PACK_AB R68, RZ, R68 ;  /* 0x00000044ff44723e */ /* 0x000fe200000000ff */
[----:B------:R-:W-:Y:S01]  /*5060*/  @P1 STG.E.U16 desc[UR12][R4.64+0x12], R63 ;  /* 0x0000123f04001986 */ /* 0x000fe2000c10150c */
[----:B------:R-:W-:Y:S01]  /*5070*/  ISETP.GT.AND P1, PT, R15, 0x19, PT ;  /* 0x000000190f00780c */ /* 0x000fe20003f24270 */
[-C--:B------:R-:W-:Y:S01]  /*5080*/  FMUL R81, R81, R0.reuse ;  /* 0x0000000051517220 */ /* 0x080fe20000400000 */
[----:B------:R-:W-:Y:S01]  /*5090*/  F2FP.F16.F32.PACK_AB R69, RZ, R69 ;  /* 0x00000045ff45723e */ /* 0x000fe200000000ff */
[----:B------:R-:W-:Y:S01]  /*50a0*/  @P0 STG.E.U16 desc[UR12][R2.64+0x20], R64 ;  /* 0x0000204002000986 */ /* 0x000fe2000c10150c */
[----:B------:R-:W-:Y:S01]  /*50b0*/  ISETP.GT.AND P0, PT, R16, RZ, P2 ;  /* 0x000000ff1000720c */ /* 0x000fe20001704270 */
[----:B------:R-:W-:Y:S01]  /*50c0*/  FMUL R82, R82, R0 ;  /* 0x0000000052527220 */ /* 0x000fe20000400000 */
[----:B------:R-:W-:Y:S01]  /*50d0*/  F2FP.F16.F32.PACK_AB R70, RZ, R70 ;  /* 0x00000046ff46723e */ /* 0x000fe200000000ff */
        /* <DEDUP_REMOVED lines=10> */
[----:B------:R-:W-:Y:S01]  /*5180*/  @P0 STG.E.U16 desc[UR12][R2.64+0x22], R65 ;  /* 0x0000224102000986 */ /* 0x000fe2000c10150c */
[----:B------:R-:W-:Y:S01]  /*5190*/  ISETP.GT.AND P0, PT, R16, 0x8, P3 ;  /* 0x000000081000780c */ /* 0x000fe20001f04270 */
[-C--:B------:R-:W-:Y:S01]  /*51a0*/  FMUL R24, R24, R0.reuse ;  /* 0x0000000018187220 */ /* 0x080fe20000400000 */
[----:B------:R-:W-:Y:S01]  /*51b0*/  ISETP.GT.AND P5, PT, R15, 0x28, PT ;  /* 0x000000280f00780c */ /* 0x000fe20003fa4270 */
        /* <DEDUP_REMOVED lines=8> */
[-C--:B------:R-:W-:Y:S01]  /*5240*/  FMUL R29, R29, R0.reuse ;  /* 0x000000001d1d7220 */ /* 0x080fe20000400000 */
[C---:B------:R-:W-:Y:S01]  /*5250*/  ISETP.GT.AND P4, PT, R15.reuse, 0x30, PT ;  /* 0x000000300f00780c */ /* 0x040fe20003f84270 */
[----:B------:R-:W-:Y:S01]  /*5260*/  @P0 STG.E.U16 desc[UR12][R4.64+0x20], R66 ;  /* 0x0000204204000986 */ /* 0x000fe2000c10150c */
[----:B------:R-:W-:Y:S01]  /*5270*/  ISETP.GT.AND P0, PT, R16, 0x8, P2 ;  /* 0x000000081000780c */ /* 0x000fe20001704270 */
[-C--:B------:R-:W-:Y:S01]  /*5280*/  FMUL R30, R30, R0.reuse ;  /* 0x000000001e1e7220 */ /* 0x080fe20000400000 */
[----:B------:R-:W-:Y:S01]  /*5290*/  ISETP.GT.AND P2, PT, R15, 0x18, PT ;  /* 0x000000180f00780c */ /* 0x000fe20003f44270 */
[----:B------:R-:W-:Y:S01]  /*52a0*/  FMUL R31, R31, R0 ;  /* 0x000000001f1f7220 */ /* 0x000fe20000400000 */
[----:B------:R-:W-:Y:S01]  /*52b0*/  F2FP.F16.F32.PACK_AB R80, RZ, R80 ;  /* 0x00000050ff50723e */ /* 0x000fe200000000ff */
        /* <DEDUP_REMOVED lines=8> */
[----:B------:R-:W-:Y:S01]  /*5340*/  @P0 STG.E.U16 desc[UR12][R4.64+0x22], R67 ;  /* 0x0000224304000986 */ /* 0x000fe2000c10150c */
[----:B------:R-:W-:Y:S01]  /*5350*/  ISETP.GT.AND P0, PT, R16, RZ, P2 ;  /* 0x000000ff1000720c */ /* 0x000fe20001704270 */
[----:B------:R-:W-:Y:S01]  /*5360*/  FMUL R36, R36, R0 ;  /* 0x0000000024247220 */ /* 0x000fe20000400000 */
[----:B------:R-:W-:Y:S01]  /*5370*/  F2FP.F16.F32.PACK_AB R84, RZ, R84 ;  /* 0x00000054ff54723e */ /* 0x000fe200000000ff */
[-C--:B------:R-:W-:Y:S01]  /*5380*/  FMUL R37, R37, R0.reuse ;  /* 0x0000000025257220 */ /* 0x080fe20000400000 */
[----:B------:R-:W-:Y:S01]  /*5390*/  P2R R12, PR, RZ, 0x20 ;  /* 0x00000020ff0c7803 */ /* 0x000fe20000000000 */
        /* <DEDUP_REMOVED lines=9> */
[----:B------:R-:W-:Y:S01]  /*5430*/  ISETP.GT.AND P0, PT, R16, RZ, P1 ;  /* 0x000000ff1000720c */ /* 0x000fe20000f04270 */
        /* <DEDUP_REMOVED lines=13> */
[----:B------:R-:W-:Y:S01]  /*5510*/  ISETP.GT.AND P0, PT, R16, 0x8, P2 ;  /* 0x000000081000780c */ /* 0x000fe20001704270 */
        /* <DEDUP_REMOVED lines=17> */
[----:B------:R-:W-:-:S02]  /*5630*/  F2FP.F16.F32.PACK_AB R36, RZ, R36 ;  /* 0x00000024ff24723e */ /* 0x000fc400000000ff */
[----:B------:R-:W-:Y:S02]  /*5640*/  F2FP.F16.F32.PACK_AB R37, RZ, R37 ;  /* 0x00000025ff25723e */ /* 0x000fe400000000ff */
[----:B------:R-:W-:Y:S02]  /*5650*/  F2FP.F16.F32.PACK_AB R38, RZ, R38 ;  /* 0x00000026ff26723e */ /* 0x000fe400000000ff */
[----:B------:R-:W-:Y:S02]  /*5660*/  F2FP.F16.F32.PACK_AB R39, RZ, R39 ;  /* 0x00000027ff27723e */ /* 0x000fe400000000ff */
[----:B------:R-:W-:Y:S01]  /*5670*/  F2FP.F16.F32.PACK_AB R40, RZ, R40 ;  /* 0x00000028ff28723e */ /* 0x000fe200000000ff */
[----:B------:R-:W-:Y:S01]  /*5680*/  @P0 STG.E.U16 desc[UR12][R4.64+0x32], R71 ;  /* 0x0000324704000986 */ /* 0x000fe2000c10150c */
[----:B------:R-:W-:Y:S02]  /*5690*/  ISETP.GT.AND P0, PT, R16, RZ, P2 ;  /* 0x000000ff1000720c */ /* 0x000fe40001704270 */
[----:B------:R-:W-:-:S02]  /*56a0*/  F2FP.F16.F32.PACK_AB R41, RZ, R41 ;  /* 0x00000029ff29723e */ /* 0x000fc400000000ff */
[----:B------:R-:W-:Y:S02]  /*56b0*/  F2FP.F16.F32.PACK_AB R42, RZ, R42 ;  /* 0x0000002aff2a723e */ /* 0x000fe400000000ff */
[----:B------:R-:W-:Y:S02]  /*56c0*/  F2FP.F16.F32.PACK_AB R43, RZ, R43 ;  /* 0x0000002bff2b723e */ /* 0x000fe400000000ff */
[----:B------:R-:W-:Y:S02]  /*56d0*/  F2FP.F16.F32.PACK_AB R44, RZ, R44 ;  /* 0x0000002cff2c723e */ /* 0x000fe400000000ff */
[----:B------:R-:W-:Y:S02]  /*56e0*/  F2FP.F16.F32.PACK_AB R45, RZ, R45 ;  /* 0x0000002dff2d723e */ /* 0x000fe400000000ff */
[----:B------:R-:W-:Y:S01]  /*56f0*/  F2FP.F16.F32.PACK_AB R46, RZ, R46 ;  /* 0x0000002eff2e723e */ /* 0x000fe200000000ff */
[----:B------:R-:W-:Y:S01]  /*5700*/  @P0 STG.E.U16 desc[UR12][R2.64+0x40], R72 ;  /* 0x0000404802000986 */ /* 0x000fe2000c10150c */
[----:B------:R-:W-:-:S02]  /*5710*/  ISETP.GT.AND P0, PT, R16, RZ, P1 ;  /* 0x000000ff1000720c */ /* 0x000fc40000f04270 */
[----:B------:R-:W-:Y:S02]  /*5720*/  F2FP.F16.F32.PACK_AB R47, RZ, R47 ;  /* 0x0000002fff2f723e */ /* 0x000fe400000000ff */
[----:B------:R-:W-:Y:S02]  /*5730*/  F2FP.F16.F32.PACK_AB R48, RZ, R48 ;  /* 0x00000030ff30723e */ /* 0x000fe400000000ff */
[----:B------:R-:W-:Y:S02]  /*5740*/  F2FP.F16.F32.PACK_AB R49, RZ, R49 ;  /* 0x00000031ff31723e */ /* 0x000fe400000000ff */
[----:B------:R-:W-:Y:S02]  /*5750*/  F2FP.F16.F32.PACK_AB R50, RZ, R50 ;  /* 0x00000032ff32723e */ /* 0x000fe400000000ff */
[----:B------:R-:W-:Y:S02]  /*5760*/  F2FP.F16.F32.PACK_AB R51, RZ, R51 ;  /* 0x00000033ff33723e */ /* 0x000fe400000000ff */
[----:B------:R-:W-:Y:S01]  /*5770*/  F2FP.F16.F32.PACK_AB R52, RZ, R52 ;  /* 0x00000034ff34723e */ /* 0x000fe200000000ff */
[----:B------:R-:W-:Y:S01]  /*5780*/  @P0 STG.E.U16 desc[UR12][R2.64+0x42], R73 ;  /* 0x0000424902000986 */ /* 0x000fe2000c10150c */
[----:B------:R-:W-:-:S02]  /*5790*/  ISETP.GT.AND P0, PT, R16, 0x8, P2 ;  /* 0x000000081000780c */ /* 0x000fc40001704270 */
[----:B------:R-:W-:Y:S02]  /*57a0*/  ISETP.GT.AND P2, PT, R15, 0x38, PT ;  /* 0x000000380f00780c */ /* 0x000fe40003f44270 */
[----:B------:R-:W-:Y:S02]  /*57b0*/  F2FP.F16.F32.PACK_AB R53, RZ, R53 ;  /* 0x00000035ff35723e */ /* 0x000fe400000000ff */
[----:B------:R-:W-:-:S07]  /*57c0*/  F2FP.F16.F32.PACK_AB R54, RZ, R54 ;  /* 0x00000036ff36723e */ /* 0x000fce00000000ff */
[----:B------:R-:W-:Y:S01]  /*57d0*/  @P0 STG.E.U16 desc[UR12][R4.64+0x40], R74 ;  /* 0x0000404a04000986 */ /* 0x000fe2000c10150c */
[----:B------:R-:W-:-:S13]  /*57e0*/  ISETP.GT.AND P0, PT, R16, 0x8, P1 ;  /* 0x000000081000780c */ /* 0x000fda0000f04270 */
[----:B------:R-:W-:Y:S01]  /*57f0*/  @P0 STG.E.U16 desc[UR12][R4.64+0x42], R75 ;  /* 0x0000424b04000986 */ /* 0x000fe2000c10150c */
[----:B------:R-:W-:-:S13]  /*5800*/  ISETP.GT.AND P0, PT, R16, RZ, P5 ;  /* 0x000000ff1000720c */ /* 0x000fda0002f04270 */
[----:B------:R-:W-:Y:S01]  /*5810*/  @P0 STG.E.U16 desc[UR12][R2.64+0x50], R76 ;  /* 0x0000504c02000986 */ /* 0x000fe2000c10150c */
[----:B------:R-:W-:-:S04]  /*5820*/  ISETP.GT.AND P0, PT, R15, 0x29, PT ;  /* 0x000000290f00780c */ /* 0x000fc80003f04270 */
[----:B------:R-:W-:Y:S02]  /*5830*/  ISETP.GT.AND P1, PT, R16, RZ, P0 ;  /* 0x000000ff1000720c */ /* 0x000fe40000724270 */
[----:B------:R-:W-:-:S11]  /*5840*/  P2R R13, PR, RZ, 0x1 ;  /* 0x00000001ff0d7803 */ /* 0x000fd60000000000 */
[----:B------:R-:W-:Y:S01]  /*5850*/  @P1 STG.E.U16 desc[UR12][R2.64+0x52], R77 ;  /* 0x0000524d02001986 */ /* 0x000fe2000c10150c */
[----:B------:R-:W-:-:S13]  /*5860*/  ISETP.GT.AND P1, PT, R16, 0x8, P5 ;  /* 0x000000081000780c */ /* 0x000fda0002f24270 */
[----:B------:R-:W-:Y:S01]  /*5870*/  @P1 STG.E.U16 desc[UR12][R4.64+0x50], R78 ;  /* 0x0000504e04001986 */ /* 0x000fe2000c10150c */
[C---:B------:R-:W-:Y:S02]  /*5880*/  ISETP.GT.AND P1, PT, R16.reuse, 0x8, P0 ;  /* 0x000000081000780c */ /* 0x040fe40000724270 */
[----:B------:R-:W-:-:S11]  /*5890*/  ISETP.GT.AND P0, PT, R16, 0x8, P2 ;  /* 0x000000081000780c */ /* 0x000fd60001704270 */
[----:B------:R-:W-:Y:S01]  /*58a0*/  @P1 STG.E.U16 desc[UR12][R4.64+0x52], R79 ;  /* 0x0000524f04001986 */ /* 0x000fe2000c10150c */
[----:B------:R-:W-:-:S13]  /*58b0*/  ISETP.GT.AND P1, PT, R16, RZ, P4 ;  /* 0x000000ff1000720c */ /* 0x000fda0002724270 */
[----:B------:R-:W-:Y:S01]  /*58c0*/  @P1 STG.E.U16 desc[UR12][R2.64+0x60], R80 ;  /* 0x0000605002001986 */ /* 0x000fe2000c10150c */
[----:B------:R-:W-:-:S13]  /*58d0*/  ISETP.GT.AND P1, PT, R16, RZ, P3 ;  /* 0x000000ff1000720c */ /* 0x000fda0001f24270 */
[----:B------:R-:W-:Y:S01]  /*58e0*/  @P1 STG.E.U16 desc[UR12][R2.64+0x62], R81 ;  /* 0x0000625102001986 */ /* 0x000fe2000c10150c */
[----:B------:R-:W-:-:S13]  /*58f0*/  ISETP.GT.AND P1, PT, R16, 0x8, P4 ;  /* 0x000000081000780c */ /* 0x000fda0002724270 */
[----:B------:R-:W-:Y:S01]  /*5900*/  @P1 STG.E.U16 desc[UR12][R4.64+0x60], R82 ;  /* 0x0000605204001986 */ /* 0x000fe2000c10150c */
[----:B------:R-:W-:-:S13]  /*5910*/  ISETP.GT.AND P1, PT, R16, 0x8, P3 ;  /* 0x000000081000780c */ /* 0x000fda0001f24270 */
[----:B------:R-:W-:Y:S01]  /*5920*/  @P1 STG.E.U16 desc[UR12][R4.64+0x62], R83 ;  /* 0x0000625304001986 */ /* 0x000fe2000c10150c */
[----:B------:R-:W-:-:S05]  /*5930*/  IADD3 R10, P1, R17, R4, RZ ;  /* 0x00000004110a7210 */ /* 0x000fca0007f3e0ff */
[----:B------:R-:W-:Y:S01]  /*5940*/  IMAD.X R11, R9, 0x1, R5, P1 ;  /* 0x00000001090b7824 */ /* 0x000fe200008e0605 */
[----:B------:R-:W-:-:S13]  /*5950*/  ISETP.GT.AND P1, PT, R16, RZ, P2 ;  /* 0x000000ff1000720c */ /* 0x000fda0001724270 */
[----:B------:R-:W-:Y:S01]  /*5960*/  @P1 STG.E.U16 desc[UR12][R2.64+0x70], R84 ;  /* 0x0000705402001986 */ /* 0x000fe2000c10150c */
[----:B------:R-:W-:-:S05]  /*5970*/  IADD3 R8, P1, R17, R2, RZ ;  /* 0x0000000211087210 */ /* 0x000fca0007f3e0ff */
[----:B------:R-:W-:Y:S01]  /*5980*/  IMAD.X R9, R9, 0x1, R3, P1 ;  /* 0x0000000109097824 */ /* 0x000fe200008e0603 */
[----:B------:R-:W-:-:S04]  /*5990*/  ISETP.GT.AND P1, PT, R15, 0x39, PT ;  /* 0x000000390f00780c */ /* 0x000fc80003f24270 */
[----:B------:R-:W-:-:S13]  /*59a0*/  ISETP.GT.AND P5, PT, R16, RZ, P1 ;  /* 0x000000ff1000720c */ /* 0x000fda0000fa4270 */
[----:B------:R0:W-:Y:S01]  /*59b0*/  @P5 STG.E.U16 desc[UR12][R2.64+0x72], R85 ;  /* 0x0000725502005986 */ /* 0x0001e2000c10150c */
[----:B------:R-:W-:-:S03]  /*59c0*/  ISETP.GT.AND P5, PT, R15, RZ, PT ;  /* 0x000000ff0f00720c */ /* 0x000fc60003fa4270 */
[----:B------:R-:W-:Y:S01]  /*59d0*/  @P0 STG.E.U16 desc[UR12][R4.64+0x70], R86 ;  /* 0x0000705604000986 */ /* 0x000fe2000c10150c */
[----:B------:R-:W-:-:S13]  /*59e0*/  ISETP.GT.AND P0, PT, R16, 0x8, P1 ;  /* 0x000000081000780c */ /* 0x000fda0000f04270 */
[----:B------:R-:W-:Y:S01]  /*59f0*/  @P0 STG.E.U16 desc[UR12][R4.64+0x72], R87 ;  /* 0x0000725704000986 */ /* 0x000fe2000c10150c */
[C---:B------:R-:W-:Y:S02]  /*5a00*/  ISETP.GT.AND P0, PT, R16.reuse, 0x40, P5 ;  /* 0x000000401000780c */ /* 0x040fe40002f04270 */
[----:B------:R-:W-:-:S11]  /*5a10*/  ISETP.GT.AND P5, PT, R16, 0x48, P5 ;  /* 0x000000481000780c */ /* 0x000fd60002fa4270 */
[----:B------:R-:W-:Y:S01]  /*5a20*/  @P0 STG.E.U16 desc[UR12][R8.64], R24 ;  /* 0x0000001808000986 */ /* 0x000fe2000c10150c */
[C---:B------:R-:W-:Y:S02]  /*5a30*/  ISETP.GT.AND P0, PT, R16.reuse, 0x40, P6 ;  /* 0x000000401000780c */ /* 0x040fe40003704270 */
[----:B------:R-:W-:-:S11]  /*5a40*/  ISETP.GT.AND P6, PT, R16, 0x48, P6 ;  /* 0x000000481000780c */ /* 0x000fd600037c4270 */
[----:B0-----:R-:W-:Y:S02]  /*5a50*/  @P0 IMAD.MOV.U32 R2, RZ, RZ, R8 ;  /* 0x000000ffff020224 */ /* 0x001fe400078e0008 */
[----:B------:R-:W-:-:S05]  /*5a60*/  @P0 IMAD.MOV.U32 R3, RZ, RZ, R9 ;  /* 0x000000ffff030224 */ /* 0x000fca00078e0009 */
[----:B------:R0:W-:Y:S01]  /*5a70*/  @P0 STG.E.U16 desc[UR12][R2.64+0x2], R25 ;  /* 0x0000021902000986 */ /* 0x0001e2000c10150c */
[----:B------:R-:W-:-:S03]  /*5a80*/  ISETP.NE.AND P0, PT, R13, RZ, PT ;  /* 0x000000ff0d00720c */ /* 0x000fc60003f05270 */
[----:B------:R-:W-:Y:S01]  /*5a90*/  @P5 STG.E.U16 desc[UR12][R10.64], R26 ;  /* 0x0000001a0a005986 */ /* 0x000fe2000c10150c */
[----:B------:R-:W-:-:S03]  /*5aa0*/  ISETP.NE.AND P5, PT, R12, RZ, PT ;  /* 0x000000ff0c00720c */ /* 0x000fc60003fa5270 */
[----:B------:R-:W-:Y:S01]  /*5ab0*/  @P6 STG.E.U16 desc[UR12][R10.64+0x2], R27 ;  /* 0x0000021b0a006986 */ /* 0x000fe2000c10150c */
[----:B------:R-:W-:-:S04]  /*5ac0*/  ISETP.GT.AND P6, PT, R15, 0x8, PT ;  /* 0x000000080f00780c */ /* 0x000fc80003fc4270 */
[----:B------:R-:W-:-:S13]  /*5ad0*/  ISETP.GT.AND P6, PT, R16, 0x40, P6 ;  /* 0x000000401000780c */ /* 0x000fda00037c4270 */
[----:B0-----:R-:W-:Y:S02]  /*5ae0*/  @P6 IMAD.MOV.U32 R2, RZ, RZ, R8 ;  /* 0x000000ffff026224 */ /* 0x001fe400078e0008 */
[----:B------:R-:W-:-:S05]  /*5af0*/  @P6 IMAD.MOV.U32 R3, RZ, RZ, R9 ;  /* 0x000000ffff036224 */ /* 0x000fca00078e0009 */
[----:B------:R0:W-:Y:S01]  /*5b00*/  @P6 STG.E.U16 desc[UR12][R2.64+0x10], R28 ;  /* 0x0000101c02006986 */ /* 0x0001e2000c10150c */
[----:B------:R-:W-:-:S04]  /*5b10*/  ISETP.GT.AND P6, PT, R15, 0x9, PT ;  /* 0x000000090f00780c */ /* 0x000fc80003fc4270 */
[----:B------:R-:W-:-:S13]  /*5b20*/  ISETP.GT.AND P6, PT, R16, 0x40, P6 ;  /* 0x000000401000780c */ /* 0x000fda00037c4270 */
[----:B0-----:R-:W-:Y:S02]  /*5b30*/  @P6 IMAD.MOV.U32 R2, RZ, RZ, R8 ;  /* 0x000000ffff026224 */ /* 0x001fe400078e0008 */
[----:B------:R-:W-:-:S05]  /*5b40*/  @P6 IMAD.MOV.U32 R3, RZ, RZ, R9 ;  /* 0x000000ffff036224 */ /* 0x000fca00078e0009 */
[----:B------:R0:W-:Y:S01]  /*5b50*/  @P6 STG.E.U16 desc[UR12][R2.64+0x12], R29 ;  /* 0x0000121d02006986 */ /* 0x0001e2000c10150c */
[----:B------:R-:W-:-:S04]  /*5b60*/  ISETP.GT.AND P6, PT, R15, 0x8, PT ;  /* 0x000000080f00780c */ /* 0x000fc80003fc4270 */
[----:B------:R-:W-:-:S13]  /*5b70*/  ISETP.GT.AND P6, PT, R16, 0x48, P6 ;  /* 0x000000481000780c */ /* 0x000fda00037c4270 */
        /* <DEDUP_REMOVED lines=66> */
[C---:B------:R-:W-:Y:S02]  /*5fa0*/  ISETP.GT.AND P6, PT, R16.reuse, 0x40, P5 ;  /* 0x000000401000780c */ /* 0x040fe40002fc4270 */
[----:B------:R-:W-:-:S11]  /*5fb0*/  ISETP.GT.AND P5, PT, R16, 0x48, P5 ;  /* 0x000000481000780c */ /* 0x000fd60002fa4270 */
        /* <DEDUP_REMOVED lines=9> */
[----:B------:R-:W-:Y:S01]  /*6050*/  ISETP.GT.AND P4, PT, R16, 0x48, P4 ;  /* 0x000000481000780c */ /* 0x000fe20002784270 */
        /* <DEDUP_REMOVED lines=17> */
[----:B------:R0:W-:Y:S02]  /*6170*/  @P0 STG.E.U16 desc[UR12][R2.64+0x62], R49 ;  /* 0x0000623102000986 */ /* 0x0001e4000c10150c */
        /* <DEDUP_REMOVED lines=8> */
[----:B------:R0:W-:Y:S04]  /*6200*/  @P6 STG.E.U16 desc[UR12][R2.64+0x70], R52 ;  /* 0x0000703402006986 */ /* 0x0001e8000c10150c */
[----:B------:R1:W-:Y:S01]  /*6210*/  @P5 STG.E.U16 desc[UR12][R8.64+0x72], R53 ;  /* 0x0000723508005986 */ /* 0x0003e2000c10150c */
[----:B0-----:R-:W-:Y:S02]  /*6220*/  @P2 IMAD.MOV.U32 R2, RZ, RZ, R6 ;  /* 0x000000ffff022224 */ /* 0x001fe400078e0006 */
[----:B------:R-:W-:-:S05]  /*6230*/  @P2 IMAD.MOV.U32 R3, RZ, RZ, R7 ;  /* 0x000000ffff032224 */ /* 0x000fca00078e0007 */
[----:B------:R1:W-:Y:S01]  /*6240*/  @P2 STG.E.U16 desc[UR12][R2.64+0x70], R54 ;  /* 0x0000703602002986 */ /* 0x0003e2000c10150c */
[----:B------:R-:W-:Y:S05]  /*6250*/  @!P1 EXIT ;  /* 0x000000000000994d */ /* 0x000fea0003800000 */
[----:B------:R-:W-:-:S05]  /*6260*/  F2FP.F16.F32.PACK_AB R0, RZ, R0 ;  /* 0x00000000ff00723e */ /* 0x000fca00000000ff */
[----:B------:R-:W-:Y:S01]  /*6270*/  STG.E.U16 desc[UR12][R6.64+0x72], R0 ;  /* 0x0000720006007986 */ /* 0x000fe2000c10150c */
[----:B------:R-:W-:Y:S05]  /*6280*/  EXIT ;  /* 0x000000000000794d */ /* 0x000fea0003800000 */
.L_x_14:
[----:B------:R-:W-:-:S13]  /*6290*/  ISETP.NE.AND P0, PT, R8, RZ, PT ;  /* 0x000000ff0800720c */ /* 0x000fda0003f05270 */
[----:B------:R-:W-:Y:S05]  /*62a0*/  @P0 EXIT ;  /* 0x000000000000094d */ /* 0x000fea0003800000 */
[----:B------:R-:W-:-:S13]  /*62b0*/  ELECT P0, URZ, PT ;  /* 0x00000000003f782f */ /* 0x000fda0003800000 */
[----:B------:R-:W-:Y:S05]  /*62c0*/  @!P0 BRA `(.L_x_151) ;  /* 0x0000000800108947 */ /* 0x000fea0003800000 */
[----:B------:R-:W-:-:S13]  /*62d0*/  ISETP.GE.AND P0, PT, R5, 0x1, PT ;  /* 0x000000010500780c */ /* 0x000fda0003f06270 */
[----:B------:R-:W-:Y:S05]  /*62e0*/  @!P0 BRA `(.L_x_151) ;  /* 0x0000000800088947 */ /* 0x000fea0003800000 */
[----:B------:R-:W2:Y:S01]  /*62f0*/  S2R R2, SR_CgaCtaId ;  /* 0x0000000000027919 */ /* 0x000ea20000008800 */
[----:B------:R-:W-:Y:S01]  /*6300*/  IMAD.SHL.U32 R22, R11, 0x80, RZ ;  /* 0x000000800b167824 */ /* 0x000fe200078e00ff */
[----:B------:R-:W-:Y:S01]  /*6310*/  ULDC UR4, c[0x0][0x384] ;  /* 0x0000e10000047ab9 */ /* 0x000fe20000000800 */
[----:B------:R-:W-:Y:S01]  /*6320*/  LOP3.LUT P0, RZ, R10, 0x1f, RZ, 0xc0, !PT ;  /* 0x0000001f0aff7812 */ /* 0x000fe2000780c0ff */
[----:B------:R-:W-:Y:S01]  /*6330*/  ULDC UR5, c[0x0][0x388] ;  /* 0x0000e20000057ab9 */ /* 0x000fe20000000800 */
[----:B------:R-:W-:Y:S01]  /*6340*/  IMAD.HI.U32 R4, R22, UR4, RZ ;  /* 0x0000000416047c27 */ /* 0x000fe2000f8e00ff */
[C---:B------:R-:W-:Y:S02]  /*6350*/  ISETP.NE.AND P1, PT, R13.reuse, RZ, PT ;  /* 0x000000ff0d00720c */ /* 0x040fe40003f25270 */
[----:B------:R-:W-:Y:S02]  /*6360*/  CS2R R8, SRZ ;  /* 0x0000000000087805 */ /* 0x000fe4000001ff00 */
[----:B------:R-:W-:Y:S01]  /*6370*/  ISETP.NE.OR P0, PT, R13, RZ, !P0 ;  /* 0x000000ff0d00720c */ /* 0x000fe20004705670 */
[----:B------:R-:W-:Y:S01]  /*6380*/  IMAD.SHL.U32 R21, R12, 0x40, RZ ;  /* 0x000000400c157824 */ /* 0x000fe200078e00ff */
[----:B------:R-:W-:Y:S01]  /*6390*/  LOP3.LUT R23, R3, 0x2, RZ, 0xfc, !PT ;  /* 0x0000000203177812 */ /* 0x000fe200078efcff */
[----:B------:R-:W-:Y:S01]  /*63a0*/  VIADD R24, R5, 0x1 ;  /* 0x0000000105187836 */ /* 0x000fe20000000000 */
[----:B------:R-:W-:Y:S01]  /*63b0*/  CS2R R10, SRZ ;  /* 0x00000000000a7805 */ /* 0x000fe2000001ff00 */
[----:B0-----:R-:W-:Y:S01]  /*63c0*/  IMAD.MOV.U32 R6, RZ, RZ, 0x1 ;  /* 0x00000001ff067424 */ /* 0x001fe200078e00ff */
[----:B------:R-:W-:Y:S01]  /*63d0*/  SHF.R.U32.HI R4, RZ, UR5, R4 ;  /* 0x00000005ff047c19 */ /* 0x000fe20008011604 */
[----:B------:R-:W-:-:S02]  /*63e0*/  IMAD.MOV.U32 R7, RZ, RZ, RZ ;  /* 0x000000ffff077224 */ /* 0x000fc400078e00ff */
[C---:B--2--5:R-:W-:Y:S02]  /*63f0*/  IMAD.SHL.U32 R0, R2.reuse, 0x400, RZ ;  /* 0x0000040002007824 */ /* 0x064fe400078e00ff */
[----:B------:R-:W-:-:S03]  /*6400*/  IMAD.SHL.U32 R2, R2, 0x10, RZ ;  /* 0x0000001002027824 */ /* 0x000fc600078e00ff */
[----:B------:R-:W-:-:S07]  /*6410*/  LOP3.LUT R0, R0, 0x400, RZ, 0xc0, !PT ;  /* 0x0000040000007812 */ /* 0x000fce00078ec0ff */
.L_x_155:
[----:B------:R-:W4:Y:S01]  /*6420*/  S2R R13, SR_CgaCtaId ;  /* 0x00000000000d7919 */ /* 0x000f220000008800 */
[----:B------:R-:W-:-:S04]  /*6430*/  MOV R12, 0x400 ;  /* 0x00000400000c7802 */ /* 0x000fc80000000f00 */
[----:B----4-:R-:W-:Y:S02]  /*6440*/  LEA R14, R13, R12, 0x18 ;  /* 0x0000000c0d0e7211 */ /* 0x010fe400078ec0ff */
[----:B------:R-:W-:-:S03]  /*6450*/  SHF.L.U32 R12, R6, 0x1f, RZ ;  /* 0x0000001f060c7819 */ /* 0x000fc600000006ff */
[----:B------:R-:W-:-:S07]  /*6460*/  IMAD R13, R7, 0x8, R14 ;  /* 0x00000008070d7824 */ /* 0x000fce00078e020e */
.L_x_152:
[----:B0-----:R0:W1:Y:S02]  /*6470*/  SYNCS.PHASECHK.TRANS64.TRYWAIT P2, [R13+URZ+0x36090], R12 ;  /* 0x0360900c0d0075a7 */ /* 0x001064000804017f */
[----:B-1----:R-:W-:Y:S05]  /*6480*/  @!P2 NANOSLEEP.SYNCS 0x989680 ;  /* 0x009896800000a95d */ /* 0x002fea0003900000 */
[----:B------:R-:W1:Y:S02]  /*6490*/  @!P2 SYNCS.PHASECHK.TRANS64 P2, [R13+URZ+0x36090], R12 ;  /* 0x0360900c0d00a5a7 */ /* 0x000e64000804007f */
[----:B-1----:R-:W-:Y:S05]  /*64a0*/  @!P2 BRA `(.L_x_152) ;  /* 0xfffffffc00f0a947 */ /* 0x002fea000383ffff */
[----:B0-----:R-:W0:Y:S02]  /*64b0*/  @!P1 LDC R12, c[0x0][0x580] ;  /* 0x00016000ff0c9b82 */ /* 0x001e240000000800 */
[----:B0-----:R0:W-:Y:S02]  /*64c0*/  @!P1 SYNCS.ARRIVE.TRANS64 RZ, [R13+URZ+0x36000], R12 ;  /* 0x0360000c0dff99a7 */ /* 0x0011e4000800003f */
[----:B0-----:R-:W-:-:S04]  /*64d0*/  PRMT R12, R23, 0x9910, RZ ;  /* 0x00009910170c7816 */ /* 0x001fc800000000ff */
[----:B------:R-:W-:-:S13]  /*64e0*/  ISETP.NE.AND P2, PT, R12, 0x2, PT ;  /* 0x000000020c00780c */ /* 0x000fda0003f45270 */
[----:B------:R-:W-:Y:S05]  /*64f0*/  @P2 BRA `(.L_x_153) ;  /* 0x0000000000042947 */ /* 0x000fea0003800000 */
[----:B------:R-:W-:Y:S01]  /*6500*/  BPT.TRAP 0x1 ;  /* 0x000000040000795c */ /* 0x000fe20000300000 */
.L_x_153:
[----:B------:R-:W-:Y:S05]  /*6510*/  @P0 BRA `(.L_x_154) ;  /* 0x0000000000040947 */ /* 0x000fea0003800000 */
[----:B------:R-:W-:Y:S01]  /*6520*/  BPT.TRAP 0x1 ;  /* 0x000000040000795c */ /* 0x000fe20000300000 */
.L_x_154:
[----:B---3--:R-:W0:Y:S01]  /*6530*/  LDC R15, c[0x0][0x380] ;  /* 0x0000e000ff0f7b82 */ /* 0x008e220000000800 */
[----:B------:R-:W-:Y:S01]  /*6540*/  R2UR UR4, R4 ;  /* 0x00000000040472ca */ /* 0x000fe200000e0000 */
[----:B------:R-:W-:Y:S01]  /*6550*/  ULDC UR24, c[0x0][0x38c] ;  /* 0x0000e30000187ab9 */ /* 0x000fe20000000800 */
[----:B------:R-:W-:Y:S01]  /*6560*/  R2UR UR13, R22 ;  /* 0x00000000160d72ca */ /* 0x000fe200000e0000 */
[----:B------:R-:W-:Y:S01]  /*6570*/  UISETP.NE.AND UP0, UPT, UR24, 0x1, UPT ;  /* 0x000000011800788c */ /* 0x000fe2000bf05270 */
[----:B------:R-:W-:Y:S01]  /*6580*/  R2UR UR17, R13 ;  /* 0x000000000d1172ca */ /* 0x000fe200000e0000 */
[----:B------:R-:W-:Y:S01]  /*6590*/  ULDC UR12, c[0x0][0x3ec] ;  /* 0x0000fb00000c7ab9 */ /* 0x000fe20000000800 */
[----:B------:R-:W-:Y:S01]  /*65a0*/  R2UR UR10, R14 ;  /* 0x000000000e0a72ca */ /* 0x000fe200000e0000 */
[----:B------:R-:W1:Y:S01]  /*65b0*/  LDC.64 R16, c[0x0][0x3f8] ;  /* 0x0000fe00ff107b82 */ /* 0x000e620000000a00 */
[----:B------:R-:W-:Y:S01]  /*65c0*/  R2UR UR16, R7 ;  /* 0x00000000071072ca */ /* 0x000fe200000e0000 */
[----:B------:R-:W-:Y:S01]  /*65d0*/  VIADD R24, R24, 0xffffffff ;  /* 0xffffffff18187836 */ /* 0x000fe20000000000 */
[----:B------:R-:W-:Y:S01]  /*65e0*/  R2UR UR18, R10 ;  /* 0x000000000a1272ca */ /* 0x000fe200000e0000 */
[----:B------:R-:W-:Y:S01]  /*65f0*/  ULDC.64 UR28, c[0x0][0x198] ;  /* 0x00006600001c7ab9 */ /* 0x000fe20000000a00 */
[----:B------:R-:W-:Y:S01]  /*6600*/  R2UR UR31, R2 ;  /* 0x00000000021f72ca */ /* 0x000fe200000e0000 */
[----:B------:R-:W-:Y:S01]  /*6610*/  ULDC.64 UR20, c[0x0][0x3f0] ;  /* 0x0000fc0000147ab9 */ /* 0x000fe20000000a00 */
[----:B------:R-:W-:Y:S01]  /*6620*/  @UP0 ULDC.64 UR8, c[0x0][0x390] ;  /* 0x0000e40000080ab9 */ /* 0x000fe20000000a00 */
[----:B------:R-:W1:Y:S01]  /*6630*/  LDC.64 R18, c[0x0][0x3d0] ;  /* 0x0000f400ff127b82 */ /* 0x000e620000000a00 */
[----:B------:R-:W-:Y:S01]  /*6640*/  ISETP.GT.AND P6, PT, R24, 0x1, PT ;  /* 0x000000011800780c */ /* 0x000fe20003fc4270 */
[----:B------:R-:W-:Y:S01]  /*6650*/  UIADD3 UR17, UR17, 0x36000, URZ ;  /* 0x0003600011117890 */ /* 0x000fe2000fffe03f */
[----:B------:R-:W-:Y:S01]  /*6660*/  UMOV UR33, 0x30000 ;  /* 0x0003000000217882 */ /* 0x000fe20000000000 */
[----:B------:R-:W-:-:S02]  /*6670*/  UMOV UR26, 0x0 ;  /* 0x00000000001a7882 */ /* 0x000fc40000000000 */
[----:B------:R-:W-:Y:S01]  /*6680*/  ULEA UR16, UR16, UR10, 0xd ;  /* 0x0000000a10107291 */ /* 0x000fe2000f8e683f */
[----:B0-----:R-:W-:Y:S01]  /*6690*/  ISETP.NE.AND P2, PT, R15, 0x1, PT ;  /* 0x000000010f00780c */ /* 0x001fe20003f45270 */
[----:B------:R-:W0:Y:S01]  /*66a0*/  LDC R20, c[0x0][0x400] ;  /* 0x00010000ff147b82 */ /* 0x000e220000000800 */
[----:B------:R-:W-:Y:S01]  /*66b0*/  USHF.L.U32 UR18, UR18, 0x5, URZ ;  /* 0x0000000512127899 */ /* 0x000fe2000800063f */
[----:B------:R-:W-:-:S10]  /*66c0*/  UMOV UR27, 0x10000000 ;  /* 0x10000000001b7882 */ /* 0x000fd40000000000 */
[----:B------:R-:W-:Y:S01]  /*66d0*/  @P2 IMAD.U32 R12, RZ, RZ, UR4 ;  /* 0x00000004ff0c2e24 */ /* 0x000fe2000f8e00ff */
[----:B------:R-:W-:Y:S01]  /*66e0*/  ULDC.64 UR4, c[0x0][0x3c8] ;  /* 0x0000f20000047ab9 */ /* 0x000fe20000000a00 */
[----:B-1----:R-:W-:-:S03]  /*66f0*/  IMAD R13, R9, R18, R17 ;  /* 0x00000012090d7224 */ /* 0x002fc600078e0211 */
[----:B------:R-:W-:Y:S01]  /*6700*/  @P2 R2UR UR13, R12 ;  /* 0x000000000c0d22ca */ /* 0x000fe200000e0000 */
[C---:B------:R-:W-:Y:S02]  /*6710*/  IMAD R12, R7.reuse, 0x800, R0 ;  /* 0x00000800070c7824 */ /* 0x040fe400078e0200 */
[----:B------:R-:W-:Y:S02]  /*6720*/  VIADD R7, R7, 0x1 ;  /* 0x0000000107077836 */ /* 0x000fe40000000000 */
[----:B------:R-:W-:Y:S02]  /*6730*/  IMAD R12, R12, 0x2, R14 ;  /* 0x000000020c0c7824 */ /* 0x000fe400078e020e */
[----:B------:R-:W-:Y:S01]  /*6740*/  VIADD R14, R10, 0x1 ;  /* 0x000000010a0e7836 */ /* 0x000fe20000000000 */
[----:B------:R-:W-:Y:S01]  /*6750*/  ISETP.NE.AND P5, PT, R7, 0x12, PT ;  /* 0x000000120700780c */ /* 0x000fe20003fa5270 */
[----:B0-----:R-:W-:Y:S01]  /*6760*/  IMAD R10, R8, R19, R20 ;  /* 0x00000013080a7224 */ /* 0x001fe200078e0214 */
[----:B------:R-:W-:Y:S01]  /*6770*/  R2UR UR23, R12 ;  /* 0x000000000c1772ca */ /* 0x000fe200000e0000 */
[----:B------:R-:W-:Y:S01]  /*6780*/  IMAD R12, R11, UR5, R16 ;  /* 0x000000050b0c7c24 */ /* 0x000fe2000f8e0210 */
[----:B------:R-:W-:Y:S01]  /*6790*/  ISETP.NE.AND P2, PT, R14, UR15, PT ;  /* 0x0000000f0e007c0c */ /* 0x000fe2000bf45270 */
[----:B------:R-:W0:Y:S01]  /*67a0*/  LDC.64 R16, c[0x0][0x3e0] ;  /* 0x0000f800ff107b82 */ /* 0x000e220000000a00 */
[----:B------:R-:W-:Y:S01]  /*67b0*/  UIMAD.WIDE.U32 UR6, UR13, UR8, URZ ;  /* 0x000000080d0672a5 */ /* 0x000fe2000f8e003f */
[----:B------:R-:W-:Y:S01]  /*67c0*/  IMAD.U32 R13, R13, 0x20, R12 ;  /* 0x000000200d0d7824 */ /* 0x000fe200078e000c */
[----:B------:R-:W-:Y:S01]  /*67d0*/  UIADD3 UR6, -UR13, URZ, URZ ;  /* 0x0000003f0d067290 */ /* 0x000fe2000fffe13f */
[----:B------:R-:W-:Y:S01]  /*67e0*/  VIADD R12, R9, 0x1 ;  /* 0x00000001090c7836 */ /* 0x000fe20000000000 */
[----:B------:R-:W-:Y:S01]  /*67f0*/  UMOV UR14, UR13 ;  /* 0x0000000d000e7c82 */ /* 0x000fe20008000000 */
[----:B------:R-:W-:Y:S01]  /*6800*/  ULDC UR5, c[0x0][0x398] ;  /* 0x0000e60000057ab9 */ /* 0x000fe20000000800 */
[----:B------:R-:W-:Y:S01]  /*6810*/  @UP0 USHF.R.U32.HI UR14, URZ, UR9, UR7 ;  /* 0x000000093f0e0299 */ /* 0x000fe20008011607 */
[----:B------:R-:W-:Y:S01]  /*6820*/  IMAD.U32 R10, R10, 0x400, R13 ;  /* 0x000004000a0a7824 */ /* 0x000fe200078e000d */
[----:B------:R-:W-:Y:S01]  /*6830*/  UISETP.NE.AND UP0, UPT, UR5, 0x1, UPT ;  /* 0x000000010500788c */ /* 0x000fe2000bf05270 */
[----:B------:R-:W-:Y:S01]  /*6840*/  IMAD R15, R15, UR6, R22 ;  /* 0x000000060f0f7c24 */ /* 0x000fe2000f8e0216 */
[----:B------:R-:W-:Y:S01]  /*6850*/  UIADD3 UR25, -UR14, URZ, URZ ;  /* 0x0000003f0e197290 */ /* 0x000fe2000fffe13f */
[----:B------:R-:W-:Y:S01]  /*6860*/  VIADD R13, R8, 0x1 ;  /* 0x00000001080d7836 */ /* 0x000fe20000000000 */
[----:B------:R-:W-:Y:S01]  /*6870*/  R2UR UR30, R10 ;  /* 0x000000000a1e72ca */ /* 0x000fe200000e0000 */
[----:B------:R-:W-:Y:S01]  /*6880*/  UMOV UR22, UR14 ;  /* 0x0000000e00167c82 */ /* 0x000fe20008000000 */
[----:B------:R-:W-:Y:S01]  /*6890*/  R2UR UR19, R15 ;  /* 0x000000000f1372ca */ /* 0x000fe200000e0000 */
[----:B------:R-:W-:Y:S01]  /*68a0*/  VIADD R15, R11, 0x1 ;  /* 0x000000010b0f7836 */ /* 0x000fe20000000000 */
[----:B------:R-:W-:Y:S01]  /*68b0*/  ULDC.64 UR8, c[0x0][0x3c0] ;  /* 0x0000f00000087ab9 */ /* 0x000fe20000000a00 */
[----:B------:R-:W-:Y:S01]  /*68c0*/  @P2 IMAD.MOV R15, RZ, RZ, R11 ;  /* 0x000000ffff0f2224 */ /* 0x000fe200078e020b */
[----:B------:R-:W-:Y:S01]  /*68d0*/  UIADD3 UR6, UP1, UR28, 0xf0, URZ ;  /* 0x000000f01c067890 */ /* 0x000fe2000ff3e03f */
[----:B------:R-:W-:Y:S01]  /*68e0*/  SEL R10, R14, RZ, P2 ;  /* 0x000000ff0e0a7207 */ /* 0x000fe20001000000 */
[----:B------:R-:W-:Y:S01]  /*68f0*/  @UP0 ULDC UR10, c[0x0][0x39c] ;  /* 0x0000e700000a0ab9 */ /* 0x000fe20000000800 */
[----:B------:R-:W-:Y:S01]  /*6900*/  @UP0 ULDC UR32, c[0x0][0x3a0] ;  /* 0x0000e80000200ab9 */ /* 0x000fe20000000800 */
[----:B------:R-:W-:Y:S01]  /*6910*/  UIMAD.WIDE.U32 UR10, UR14, UR10, URZ ;  /* 0x0000000a0e0a72a5 */ /* 0x000fe2000f8e003f */
[----:B0-----:R-:W-:Y:S01]  /*6920*/  ISETP.NE.AND P3, PT, R15, R16, PT ;  /* 0x000000100f00720c */ /* 0x001fe20003f65270 */
[----:B------:R-:W-:Y:S01]  /*6930*/  UIADD3 UR28, UP2, UR28, 0x270, URZ ;  /* 0x000002701c1c7890 */ /* 0x000fe2000ff5e03f */
[----:B------:R-:W-:Y:S01]  /*6940*/  SEL R7, R7, RZ, P5 ;  /* 0x000000ff07077207 */ /* 0x000fe20002800000 */
[----:B------:R-:W-:-:S02]  /*6950*/  @UP0 USHF.R.U32.HI UR22, URZ, UR32, UR11 ;  /* 0x000000203f160299 */ /* 0x000fc4000801160b */
[----:B------:R-:W-:Y:S01]  /*6960*/  UIMAD UR19, UR19, UR8, UR12 ;  /* 0x00000008131372a4 */ /* 0x000fe2000f8e020c */
[----:B------:R-:W-:Y:S01]  /*6970*/  R2UR UR12, R11 ;  /* 0x000000000b0c72ca */ /* 0x000fe200000e0000 */
[----:B------:R-:W-:Y:S01]  /*6980*/  UIADD3 UR10, -UR22, URZ, URZ ;  /* 0x0000003f160a7290 */ /* 0x000fe2000fffe13f */
[----:B------:R-:W-:Y:S01]  /*6990*/  SEL R11, R15, RZ, P3 ;  /* 0x000000ff0f0b7207 */ /* 0x000fe20001800000 */
[----:B------:R-:W-:Y:S01]  /*69a0*/  UIMAD UR8, UR24, UR25, UR13 ;  /* 0x00000019180872a4 */ /* 0x000fe2000f8e020d */
[----:B------:R-:W-:Y:S01]  /*69b0*/  R2UR UR13, R9 ;  /* 0x00000000090d72ca */ /* 0x000fe200000e0000 */
[----:B------:R-:W-:Y:S01]  /*69c0*/  UIMAD UR5, UR5, UR10, UR14 ;  /* 0x0000000a050572a4 */ /* 0x000fe2000f8e020e */
[----:B------:R-:W-:Y:S01]  /*69d0*/  R2UR UR14, R8 ;  /* 0x00000000080e72ca */ /* 0x000fe200000e0000 */
[----:B------:R-:W-:Y:S01]  /*69e0*/  @P3 IMAD.MOV R12, RZ, RZ, R9 ;  /* 0x000000ffff0c3224 */ /* 0x000fe200078e0209 */
[----:B------:R-:W-:Y:S01]  /*69f0*/  R2UR UR10, R21 ;  /* 0x00000000150a72ca */ /* 0x000fe200000e0000 */
[----:B------:R-:W-:Y:S01]  /*6a00*/  UIMAD UR21, UR5, UR4, UR21 ;  /* 0x00000004051572a4 */ /* 0x000fe2000f8e0215 */
[----:B------:R-:W-:Y:S01]  /*6a10*/  SEL R9, RZ, 0x1, P5 ;  /* 0x00000001ff097807 */ /* 0x000fe20002800000 */
[----:B------:R-:W-:Y:S01]  /*6a20*/  UIADD3.X UR7, URZ, UR29, URZ, UP1, !UPT ;  /* 0x0000001d3f077290 */ /* 0x000fe20008ffe43f */
[----:B------:R-:W-:Y:S01]  /*6a30*/  ISETP.NE.AND P4, PT, R12, R17, PT ;  /* 0x000000110c00720c */ /* 0x000fe20003f85270 */
[----:B------:R-:W-:Y:S01]  /*6a40*/  UIMAD UR20, UR8, UR9, UR20 ;  /* 0x00000009081472a4 */ /* 0x000fe2000f8e0214 */
[----:B------:R-:W-:Y:S01]  /*6a50*/  LOP3.LUT R6, R6, R9, RZ, 0x3c, !PT ;  /* 0x0000000906067212 */ /* 0x000fe200078e3cff */
[----:B------:R-:W-:Y:S01]  /*6a60*/  UPRMT UR4, UR30, 0x5410, URZ ;  /* 0x000054101e047896 */ /* 0x000fe2000800003f */
[----:B------:R-:W-:Y:S01]  /*6a70*/  SEL R9, R12, RZ, P4 ;  /* 0x000000ff0c097207 */ /* 0x000fe20002000000 */
[----:B------:R-:W-:-:S02]  /*6a80*/  ULOP3.LUT UR11, UR18, 0x10, UR31, 0xf8, !UPT ;  /* 0x00000010120b7892 */ /* 0x000fc4000f8ef81f */
[----:B------:R-:W-:Y:S02]  /*6a90*/  UIADD3 UR8, UR23, 0x24000, URZ ;  /* 0x0002400017087890 */ /* 0x000fe4000fffe03f */
[----:B------:R-:W-:Y:S01]  /*6aa0*/  UIADD3.X UR29, URZ, UR29, URZ, UP2, !UPT ;  /* 0x0000001d3f1d7290 */ /* 0x000fe200097fe43f */
[----:B------:R-:W-:Y:S02]  /*6ab0*/  UMOV UR9, UR17 ;  /* 0x0000001100097c82 */ /* 0x000fe40008000000 */
[----:B------:R1:W-:Y:S01]  /*6ac0*/  UTMALDG.5D.IM2COL [UR16], [UR6], UR4 ;  /* 0x00000010060073b4 */ /* 0x0003e20008060004 */
[----:B------:R-:W-:-:S04]  /*6ad0*/  @P4 IMAD.MOV R13, RZ, RZ, R8 ;  /* 0x000000ffff0d4224 */ /* 0x000fc800078e0208 */
[----:B------:R-:W-:Y:S01]  /*6ae0*/  IMAD.MOV.U32 R8, RZ, RZ, R13 ;  /* 0x000000ffff087224 */ /* 0x000fe200078e000d */
[----:B------:R1:W-:Y:S02]  /*6af0*/  UTMALDG.5D.MULTICAST [UR8], [UR28], UR33, desc[UR26] ;  /* 0x00001a081c0073b4 */ /* 0x0003e40008021821 */
[----:B-1----:R-:W-:Y:S05]  /*6b00*/  @P6 BRA `(.L_x_155) ;  /* 0xfffffff800446947 */ /* 0x002fea000383ffff */
.L_x_151:
[----:B------:R-:W-:Y:S01]  /*6b10*/  ISETP.GE.U32.AND P2, PT, R5, 0x12, PT ;  /* 0x000000120500780c */ /* 0x000fe20003f46070 */
[----:B------:R-:W-:Y:S05]  /*6b20*/  WARPSYNC.ALL ;  /* 0x0000000000007948 */ /* 0x000fea0003800000 */
[----:B------:R-:W-:-:S07]  /*6b30*/  ELECT P1, URZ, PT ;  /* 0x00000000003f782f */ /* 0x000fce0003820000 */
[----:B0-----:R-:W-:-:S05]  /*6b40*/  @P2 IMAD.WIDE.U32 R6, R5, 0x38e38e39, RZ ;  /* 0x38e38e3905062825 */ /* 0x001fca00078e00ff */
[----:B--2--5:R-:W-:-:S04]  /*6b50*/  @P2 SHF.R.U32.HI R0, RZ, 0x2, R7 ;  /* 0x00000002ff002819 */ /* 0x024fc80000011607 */
[----:B------:R-:W-:-:S04]  /*6b60*/  @P2 LOP3.LUT R0, R0, 0x1, RZ, 0xc0, !PT ;  /* 0x0000000100002812 */ /* 0x000fc800078ec0ff */
[----:B------:R-:W-:Y:S01]  /*6b70*/  @P2 ISETP.NE.U32.AND P0, PT, R0, 0x1, PT ;  /* 0x000000010000280c */ /* 0x000fe20003f05070 */
[----:B------:R-:W-:-:S12]  /*6b80*/  @!P1 EXIT ;  /* 0x000000000000994d */ /* 0x000fd80003800000 */
[----:B------:R-:W-:Y:S01]  /*6b90*/  LOP3.LUT R3, R3, 0x2, RZ, 0xfc, !PT ;  /* 0x0000000203037812 */ /* 0x000fe200078efcff */
[----:B------:R-:W-:Y:S01]  /*6ba0*/  IMAD.MOV.U32 R4, RZ, RZ, 0x1 ;  /* 0x00000001ff047424 */ /* 0x000fe200078e00ff */
[----:B------:R-:W-:Y:S02]  /*6bb0*/  @P2 ISETP.NE.U32.AND.EX P0, PT, RZ, RZ, PT, P0 ;  /* 0x000000ffff00220c */ /* 0x000fe40003f05100 */
[----:B------:R-:W-:Y:S02]  /*6bc0*/  ISETP.NE.AND P1, PT, R3, 0x3, PT ;  /* 0x000000030300780c */ /* 0x000fe40003f25270 */
[----:B------:R-:W-:-:S11]  /*6bd0*/  @P2 SEL R4, RZ, 0x1, !P0 ;  /* 0x00000001ff042807 */ /* 0x000fd60004000000 */
[----:B------:R-:W-:Y:S05]  /*6be0*/  @!P1 BRA `(.L_x_156) ;  /* 0x0000000000049947 */ /* 0x000fea0003800000 */
[----:B------:R-:W-:Y:S01]  /*6bf0*/  BPT.TRAP 0x1 ;  /* 0x000000040000795c */ /* 0x000fe20000300000 */
.L_x_156:
[----:B------:R-:W0:Y:S01]  /*6c00*/  S2R R7, SR_CgaCtaId ;  /* 0x0000000000077919 */ /* 0x000e220000008800 */
[----:B------:R-:W-:Y:S01]  /*6c10*/  IMAD.WIDE.U32 R2, R5, 0x38e38e39, RZ ;  /* 0x38e38e3905027825 */ /* 0x000fe200078e00ff */
[----:B------:R-:W-:-:S04]  /*6c20*/  MOV R0, 0x400 ;  /* 0x0000040000007802 */ /* 0x000fc80000000f00 */
[----:B------:R-:W-:Y:S02]  /*6c30*/  SHF.R.U32.HI R2, RZ, 0x2, R3 ;  /* 0x00000002ff027819 */ /* 0x000fe40000011603 */
[----:B------:R-:W-:-:S03]  /*6c40*/  SHF.L.U32 R3, R4, 0x1f, RZ ;  /* 0x0000001f04037819 */ /* 0x000fc600000006ff */
[----:B------:R-:W-:Y:S01]  /*6c50*/  IMAD R5, R2, -0x12, R5 ;  /* 0xffffffee02057824 */ /* 0x000fe200078e0205 */
[----:B0-----:R-:W-:-:S05]  /*6c60*/  LEA R0, R7, R0, 0x18 ;  /* 0x0000000007007211 */ /* 0x001fca00078ec0ff */
[----:B------:R-:W-:-:S04]  /*6c70*/  VIADD R0, R0, 0x36090 ;  /* 0x0003609000007836 */ /* 0x000fc80000000000 */
[----:B------:R-:W-:-:S07]  /*6c80*/  IMAD R2, R5, 0x8, R0 ;  /* 0x0000000805027824 */ /* 0x000fce00078e0200 */
.L_x_157:
[----:B0-----:R0:W1:Y:S02]  /*6c90*/  SYNCS.PHASECHK.TRANS64.TRYWAIT P0, [R2+URZ], R3 ;  /* 0x00000003020075a7 */ /* 0x001064000800017f */
[----:B-1----:R-:W-:Y:S05]  /*6ca0*/  @!P0 NANOSLEEP.SYNCS 0x989680 ;  /* 0x009896800000895d */ /* 0x002fea0003900000 */
[----:B------:R-:W1:Y:S02]  /*6cb0*/  @!P0 SYNCS.PHASECHK.TRANS64 P0, [R2+URZ], R3 ;  /* 0x00000003020085a7 */ /* 0x000e64000800007f */
[----:B-1----:R-:W-:Y:S05]  /*6cc0*/  @!P0 BRA `(.L_x_157) ;  /* 0xfffffffc00f08947 */ /* 0x002fea000383ffff */
[----:B------:R-:W-:-:S05]  /*6cd0*/  VIADD R5, R5, 0x1 ;  /* 0x0000000105057836 */ /* 0x000fca0000000000 */
[----:B------:R-:W-:-:S04]  /*6ce0*/  ISETP.NE.AND P0, PT, R5, 0x12, PT ;  /* 0x000000120500780c */ /* 0x000fc80003f05270 */
[----:B0-----:R-:W-:Y:S02]  /*6cf0*/  SEL R3, RZ, 0x1, P0 ;  /* 0x00000001ff037807 */ /* 0x001fe40000000000 */
[----:B------:R-:W-:Y:S02]  /*6d00*/  SEL R5, R5, RZ, P0 ;  /* 0x000000ff05057207 */ /* 0x000fe40000000000 */
[----:B------:R-:W-:-:S03]  /*6d10*/  LOP3.LUT R7, R4, R3, RZ, 0x3c, !PT ;  /* 0x0000000304077212 */ /* 0x000fc600078e3cff */
[----:B------:R-:W-:Y:S01]  /*6d20*/  IMAD R2, R5, 0x8, R0 ;  /* 0x0000000805027824 */ /* 0x000fe200078e0200 */
[----:B------:R-:W-:-:S07]  /*6d30*/  SHF.L.U32 R3, R7, 0x1f, RZ ;  /* 0x0000001f07037819 */ /* 0x000fce00000006ff */
.L_x_158:
        /* <DEDUP_REMOVED lines=11> */
.L_x_159:
        /* <DEDUP_REMOVED lines=11> */
.L_x_160:
        /* <DEDUP_REMOVED lines=11> */
.L_x_161:
        /* <DEDUP_REMOVED lines=11> */
.L_x_162:
        /* <DEDUP_REMOVED lines=11> */
.L_x_163:
        /* <DEDUP_REMOVED lines=11> */
.L_x_164:
        /* <DEDUP_REMOVED lines=11> */
.L_x_165:
        /* <DEDUP_REMOVED lines=11> */
.L_x_166:
        /* <DEDUP_REMOVED lines=11> */
.L_x_167:
        /* <DEDUP_REMOVED lines=11> */
.L_x_168:
        /* <DEDUP_REMOVED lines=11> */
.L_x_169:
        /* <DEDUP_REMOVED lines=11> */
.L_x_170:
        /* <DEDUP_REMOVED lines=11> */
.L_x_171:
        /* <DEDUP_REMOVED lines=11> */
.L_x_172:
        /* <DEDUP_REMOVED lines=11> */
.L_x_173:
        /* <DEDUP_REMOVED lines=11> */
.L_x_174:
[----:B0-----:R0:W1:Y:S02]  /*7840*/  SYNCS.PHASECHK.TRANS64.TRYWAIT P0, [R5+URZ], R0 ;  /* 0x00000000050075a7 */ /* 0x001064000800017f */
[----:B-1----:R-:W-:Y:S05]  /*7850*/  @!P0 NANOSLEEP.SYNCS 0x989680 ;  /* 0x009896800000895d */ /* 0x002fea0003900000 */
[----:B------:R-:W1:Y:S02]  /*7860*/  @!P0 SYNCS.PHASECHK.TRANS64 P0, [R5+URZ], R0 ;  /* 0x00000000050085a7 */ /* 0x000e64000800007f */
[----:B-1----:R-:W-:Y:S05]  /*7870*/  @P0 EXIT ;  /* 0x000000000000094d */ /* 0x002fea0003800000 */
[----:B------:R-:W-:Y:S05]  /*7880*/  BRA `(.L_x_174) ;  /* 0xfffffffc00ec7947 */ /* 0x000fea000383ffff */
.L_x_175:
[----:B------:R-:W-:-:S00]  /*7890*/  BRA `(.L_x_175) ;  /* 0xfffffffc00fc7947 */ /* 0x000fc0000383ffff */
[----:B------:R-:W-:-:S00]  /*78a0*/  NOP ;  /* 0x0000000000007918 */ /* 0x000fc00000000000 */
        /* <DEDUP_REMOVED lines=13> */
.L_x_176:


//--------------------- .nv.shared._ZN7cutlass13device_kernelINS_4conv6kernel13ConvUniversalINS1_16ConvProblemShapeILNS1_8OperatorE1ELi3EEENS1_10collective14CollectiveConvINS1_46MainloopSm90TmaGmmaWarpSpecializedImplicitGemmILS5_1ELi18ELi3EN4cute5tupleIJNSA_1CILi2EEENSC_ILi1EEESE_EEENS1_36KernelImplicitTmaWarpSpecializedSm90ELi1EEENSB_IJNSC_ILi128EEENSC_ILi64EEENSB_IJNSC_ILi32EEEEEEEEENS_6half_tESN_NSA_8TiledMMAINSA_8MMA_AtomIJNSA_4SM904GMMA25MMA_64x64x16_F32F16F16_SSILNSR_5MajorE0ELST_1ELNSR_7ScaleInE1ELSU_1EEEEEENSA_6LayoutINSB_IJSE_SE_SE_EEENSB_IJNSC_ILi0EEESZ_SZ_EEEEENSB_IJNSA_10UnderscoreES12_S12_EEEEENS7_6detail26Sm90ImplicitGemmTileTraitsINSA_20SM90_TMA_LOAD_IM2COLENSA_14ComposedLayoutINSA_7SwizzleILi2ELi4ELi3EEENSA_18smem_ptr_flag_bitsILi16EEENSX_INSB_IJNSB_IJNSC_ILi8EEENSC_ILi16EEEEEENSB_IJSK_SE_EEENSB_IJSE_NSC_ILi18EEEEEEEEENSB_IJNSB_IJSK_NSC_ILi256EEEEEENSB_IJSE_SZ_EEENSB_IJSZ_NSC_ILi4096EEEEEEEEEEEEEvEENS16_INSA_23SM90_TMA_LOAD_MULTICASTENS18_INS19_ILi3ELi4ELi3EEES1C_NSX_INSB_IJNSB_IJSJ_SE_EEENSB_IJS1D_NSC_ILi4EEEEEES1I_EEENSB_IJS1M_NSB_IJSJ_NSC_ILi512EEEEEENSB_IJSZ_NSC_ILi2048EEEEEEEEEEEEEvEEEENS_8epilogue10collective6detail29Sm90TmaWarpSpecializedAdapterINS29_15DefaultEpilogueISN_NSB_IJNSB_IJllllEEESE_SZ_EEES2E_NS28_6thread17LinearCombinationISN_Li1EffLNS2F_9ScaleType4KindE0ELNS_15FloatRoundStyleE2ESN_EENS_4gemm15EpilogueDefaultEEEEEvvEEEEvNT_6ParamsE --------------------------
	.section	.nv.shared._ZN7cutlass13device_kernelINS_4conv6kernel13ConvUniversalINS1_16ConvProblemShapeILNS1_8OperatorE1ELi3EEENS1_10collective14CollectiveConvINS1_46MainloopSm90TmaGmmaWarpSpecializedImplicitGemmILS5_1ELi18ELi3EN4cute5tupleIJNSA_1CILi2EEENSC_ILi1EEESE_EEENS1_36KernelImplicitTmaWarpSpecializedSm90ELi1EEENSB_IJNSC_ILi128EEENSC_ILi64EEENSB_IJNSC_ILi32EEEEEEEEENS_6half_tESN_NSA_8TiledMMAINSA_8MMA_AtomIJNSA_4SM904GMMA25MMA_64x64x16_F32F16F16_SSILNSR_5MajorE0ELST_1ELNSR_7ScaleInE1ELSU_1EEEEEENSA_6LayoutINSB_IJSE_SE_SE_EEENSB_IJNSC_ILi0EEESZ_SZ_EEEEENSB_IJNSA_10UnderscoreES12_S12_EEEEENS7_6detail26Sm90ImplicitGemmTileTraitsINSA_20SM90_TMA_LOAD_IM2COLENSA_14ComposedLayoutINSA_7SwizzleILi2ELi4ELi3EEENSA_18smem_ptr_flag_bitsILi16EEENSX_INSB_IJNSB_IJNSC_ILi8EEENSC_ILi16EEEEEENSB_IJSK_SE_EEENSB_IJSE_NSC_ILi18EEEEEEEEENSB_IJNSB_IJSK_NSC_ILi256EEEEEENSB_IJSE_SZ_EEENSB_IJSZ_NSC_ILi4096EEEEEEEEEEEEEvEENS16_INSA_23SM90_TMA_LOAD_MULTICASTENS18_INS19_ILi3ELi4ELi3EEES1C_NSX_INSB_IJNSB_IJSJ_SE_EEENSB_IJS1D_NSC_ILi4EEEEEES1I_EEENSB_IJS1M_NSB_IJSJ_NSC_ILi512EEEEEENSB_IJSZ_NSC_ILi2048EEEEEEEEEEEEEvEEEENS_8epilogue10collective6detail29Sm90TmaWarpSpecializedAdapterINS29_15DefaultEpilogueISN_NSB_IJNSB_IJllllEEESE_SZ_EEES2E_NS28_6thread17LinearCombinationISN_Li1EffLNS2F_9ScaleType4KindE0ELNS_15FloatRoundStyleE2ESN_EENS_4gemm15EpilogueDefaultEEEEEvvEEEEvNT_6ParamsE,"aw",@nobits
	.sectionflags	@""
	.align	16
	.zero		1024


//--------------------- .nv.shared.reserved.0     --------------------------
	.section	.nv.shared.reserved.0,"aw",@nobits
	.weak		__nv_reservedSMEM_offset_0_alias
	.size		__nv_reservedSMEM_offset_0_alias, 0, 0
	.other		__nv_reservedSMEM_offset_0_alias,@"STO_CUDA_RESERVED_SHARED STV_DEFAULT"
__nv_reservedSMEM_offset_0_alias:
	.zero		0


//--------------------- .nv.global                --------------------------
	.section	.nv.global,"aw",@nobits
.nv.global:
	.type		_ZN39_INTERNAL_8cb6b2c3_4_k_cu_049e6ff8_29524cute1_E,@object
	.size		_ZN39_INTERNAL_8cb6b2c3_4_k_cu_049e6ff8_29524cute1_E,(_ZN39_INTERNAL_8cb6b2c3_4_k_cu_049e6ff8_29524cuda3std3__45__cpo6cbeginE - _ZN39_INTERNAL_8cb6b2c3_4_k_cu_049e6ff8_29524cute1_E)
_ZN39_INTERNAL_8cb6b2c3_4_k_cu_049e6ff8_29524cute1_E:
	.zero		1
	.type		_ZN39_INTERNAL_8cb6b2c3_4_k_cu_049e6ff8_29524cuda3std3__45__cpo6cbeginE,@object
	.size		_ZN39_INTERNAL_8cb6b2c3_4_k_cu_049e6ff8_29524cuda3std3__45__cpo6cbeginE,(_ZN39_INTERNAL_8cb6b2c3_4_k_cu_049e6ff8_29524cuda3std3__48in_placeE - _ZN39_INTERNAL_8cb6b2c3_4_k_cu_049e6ff8_29524cuda3std3__45__cpo6cbeginE)
_ZN39_INTERNAL_8cb6b2c3_4_k_cu_049e6ff8_29524cuda3std3__45__cpo6cbeginE:
	.zero		1
	.type		_ZN39_INTERNAL_8cb6b2c3_4_k_cu_049e6ff8_29524cuda3std3__48in_placeE,@object
	.size		_ZN39_INTERNAL_8cb6b2c3_4_k_cu_049e6ff8_29524cuda3std3__48in_placeE,(_ZN39_INTERNAL_8cb6b2c3_4_k_cu_049e6ff8_29524cuda3std6ranges3__45__cpo9iter_moveE - _ZN39_INTERNAL_8cb6b2c3_4_k_cu_049e6ff8_29524cuda3std3__48in_placeE)
_ZN39_INTERNAL_8cb6b2c3_4_k_cu_049e6ff8_29524cuda3std3__48in_placeE:
	.zero		1
	.type		_ZN39_INTERNAL_8cb6b2c3_4_k_cu_049e6ff8_29524cuda3std6ranges3__45__cpo9iter_moveE,@object
	.size		_ZN39_INTERNAL_8cb6b2c3_4_k_cu_049e6ff8_29524cuda3std6ranges3__45__cpo9iter_moveE,(_ZN39_INTERNAL_8cb6b2c3_4_k_cu_049e6ff8_29524cuda3std3__45__cpo5beginE - _ZN39_INTERNAL_8cb6b2c3_4_k_cu_049e6ff8_29524cuda3std6ranges3__45__cpo9iter_moveE)
_ZN39_INTERNAL_8cb6b2c3_4_k_cu_049e6ff8_29524cuda3std6ranges3__45__cpo9iter_moveE:
	.zero		1
	.type		_ZN39_INTERNAL_8cb6b2c3_4_k_cu_049e6ff8_29524cuda3std3__45__cpo5beginE,@object
	.size		_ZN39_INTERNAL_8cb6b2c3_4_k_cu_049e6ff8_29524cuda3std3__45__cpo5beginE,(_ZN39_INTERNAL_8cb6b2c3_4_k_cu_049e6ff8_29524cuda3std3__441_GLOBAL__N__8cb6b2c3_4_k_cu_049e6ff8_29526ignoreE - _ZN39_INTERNAL_8cb6b2c3_4_k_cu_049e6ff8_29524cuda3std3__45__cpo5beginE)
_ZN39_INTERNAL_8cb6b2c3_4_k_cu_049e6ff8_29524cuda3std3__45__cpo5beginE:
	.zero		1
	.type		_ZN39_INTERNAL_8cb6b2c3_4_k_cu_049e6ff8_29524cuda3std3__441_GLOBAL__N__8cb6b2c3_4_k_cu_049e6ff8_29526ignoreE,@object
	.size		_ZN39_INTERNAL_8cb6b2c3_4_k_cu_049e6ff8_29524cuda3std3__441_GLOBAL__N__8cb6b2c3_4_k_cu_049e6ff8_29526ignoreE,(_ZN39_INTERNAL_8cb6b2c3_4_k_cu_049e6ff8_29524cute7productE - _ZN39_INTERNAL_8cb6b2c3_4_k_cu_049e6ff8_29524cuda3std3__441_GLOBAL__N__8cb6b2c3_4_k_cu_049e6ff8_29526ignoreE)
_ZN39_INTERNAL_8cb6b2c3_4_k_cu_049e6ff8_29524cuda3std3__441_GLOBAL__N__8cb6b2c3_4_k_cu_049e6ff8_29526ignoreE:
	.zero		1
	.type		_ZN39_INTERNAL_8cb6b2c3_4_k_cu_049e6ff8_29524cute7productE,@object
	.size		_ZN39_INTERNAL_8cb6b2c3_4_k_cu_049e6ff8_29524cute7productE,(_ZN39_INTERNAL_8cb6b2c3_4_k_cu_049e6ff8_29524cuda3std3__45__cpo3endE - _ZN39_INTERNAL_8cb6b2c3_4_k_cu_049e6ff8_29524cute7productE)
_ZN39_INTERNAL_8cb6b2c3_4_k_cu_049e6ff8_29524cute7productE:
	.zero		1
	.type		_ZN39_INTERNAL_8cb6b2c3_4_k_cu_049e6ff8_29524cuda3std3__45__cpo3endE,@object
	.size		_ZN39_INTERNAL_8cb6b2c3_4_k_cu_049e6ff8_29524cuda3std3__45__cpo3endE,(_ZN39_INTERNAL_8cb6b2c3_4_k_cu_049e6ff8_29524cuda3std3__419piecewise_constructE - _ZN39_INTERNAL_8cb6b2c3_4_k_cu_049e6ff8_29524cuda3std3__45__cpo3endE)
_ZN39_INTERNAL_8cb6b2c3_4_k_cu_049e6ff8_29524cuda3std3__45__cpo3endE:
	.zero		1
	.type		_ZN39_INTERNAL_8cb6b2c3_4_k_cu_049e6ff8_29524cuda3std3__419piecewise_constructE,@object
	.size		_ZN39_INTERNAL_8cb6b2c3_4_k_cu_049e6ff8_29524cuda3std3__419piecewise_constructE,(_ZN39_INTERNAL_8cb6b2c3_4_k_cu_049e6ff8_29524cuda3std3__45__cpo4cendE - _ZN39_INTERNAL_8cb6b2c3_4_k_cu_049e6ff8_29524cuda3std3__419piecewise_constructE)
_ZN39_INTERNAL_8cb6b2c3_4_k_cu_049e6ff8_29524cuda3std3__419piecewise_constructE:
	.zero		1
	.type		_ZN39_INTERNAL_8cb6b2c3_4_k_cu_049e6ff8_29524cuda3std3__45__cpo4cendE,@object
	.size		_ZN39_INTERNAL_8cb6b2c3_4_k_cu_049e6ff8_29524cuda3std3__45__cpo4cendE,(_ZN39_INTERNAL_8cb6b2c3_4_k_cu_049e6ff8_29524cuda3std6ranges3__45__cpo4swapE - _ZN39_INTERNAL_8cb6b2c3_4_k_cu_049e6ff8_29524cuda3std3__45__cpo4cendE)
_ZN39_INTERNAL_8cb6b2c3_4_k_cu_049e6ff8_29524cuda3std3__45__cpo4cendE:
	.zero		1
	.type		_ZN39_INTERNAL_8cb6b2c3_4_k_cu_049e6ff8_29524cuda3std6ranges3__45__cpo4swapE,@object
	.size		_ZN39_INTERNAL_8cb6b2c3_4_k_cu_049e6ff8_29524cuda3std6ranges3__45__cpo4swapE,(.L_7 - _ZN39_INTERNAL_8cb6b2c3_4_k_cu_049e6ff8_29524cuda3std6ranges3__45__cpo4swapE)
_ZN39_INTERNAL_8cb6b2c3_4_k_cu_049e6ff8_29524cuda3std6ranges3__45__cpo4swapE:
	.zero		1
.L_7:


//--------------------- .nv.constant0._ZN7cutlass13device_kernelINS_4conv6kernel13ConvUniversalINS1_16ConvProblemShapeILNS1_8OperatorE1ELi3EEENS1_10collective14CollectiveConvINS1_46MainloopSm90TmaGmmaWarpSpecializedImplicitGemmILS5_1ELi18ELi3EN4cute5tupleIJNSA_1CILi2EEENSC_ILi1EEESE_EEENS1_36KernelImplicitTmaWarpSpecializedSm90ELi1EEENSB_IJNSC_ILi128EEENSC_ILi64EEENSB_IJNSC_ILi32EEEEEEEEENS_6half_tESN_NSA_8TiledMMAINSA_8MMA_AtomIJNSA_4SM904GMMA25MMA_64x64x16_F32F16F16_SSILNSR_5MajorE0ELST_1ELNSR_7ScaleInE1ELSU_1EEEEEENSA_6LayoutINSB_IJSE_SE_SE_EEENSB_IJNSC_ILi0EEESZ_SZ_EEEEENSB_IJNSA_10UnderscoreES12_S12_EEEEENS7_6detail26Sm90ImplicitGemmTileTraitsINSA_20SM90_TMA_LOAD_IM2COLENSA_14ComposedLayoutINSA_7SwizzleILi2ELi4ELi3EEENSA_18smem_ptr_flag_bitsILi16EEENSX_INSB_IJNSB_IJNSC_ILi8EEENSC_ILi16EEEEEENSB_IJSK_SE_EEENSB_IJSE_NSC_ILi18EEEEEEEEENSB_IJNSB_IJSK_NSC_ILi256EEEEEENSB_IJSE_SZ_EEENSB_IJSZ_NSC_ILi4096EEEEEEEEEEEEEvEENS16_INSA_23SM90_TMA_LOAD_MULTICASTENS18_INS19_ILi3ELi4ELi3EEES1C_NSX_INSB_IJNSB_IJSJ_SE_EEENSB_IJS1D_NSC_ILi4EEEEEES1I_EEENSB_IJS1M_NSB_IJSJ_NSC_ILi512EEEEEENSB_IJSZ_NSC_ILi2048EEEEEEEEEEEEEvEEEENS_8epilogue10collective6detail29Sm90TmaWarpSpecializedAdapterINS29_15DefaultEpilogueISN_NSB_IJNSB_IJllllEEESE_SZ_EEES2E_NS28_6thread17LinearCombinationISN_Li1EffLNS2F_9ScaleType4KindE0ELNS_15FloatRoundStyleE2ESN_EENS_4gemm15EpilogueDefaultEEEEEvvEEEEvNT_6ParamsE --------------------------
	.section	.nv.constant0._ZN7cutlass13device_kernelINS_4conv6kernel13ConvUniversalINS1_16ConvProblemShapeILNS1_8OperatorE1ELi3EEENS1_10collective14CollectiveConvINS1_46MainloopSm90TmaGmmaWarpSpecializedImplicitGemmILS5_1ELi18ELi3EN4cute5tupleIJNSA_1CILi2EEENSC_ILi1EEESE_EEENS1_36KernelImplicitTmaWarpSpecializedSm90ELi1EEENSB_IJNSC_ILi128EEENSC_ILi64EEENSB_IJNSC_ILi32EEEEEEEEENS_6half_tESN_NSA_8TiledMMAINSA_8MMA_AtomIJNSA_4SM904GMMA25MMA_64x64x16_F32F16F16_SSILNSR_5MajorE0ELST_1ELNSR_7ScaleInE1ELSU_1EEEEEENSA_6LayoutINSB_IJSE_SE_SE_EEENSB_IJNSC_ILi0EEESZ_SZ_EEEEENSB_IJNSA_10UnderscoreES12_S12_EEEEENS7_6detail26Sm90ImplicitGemmTileTraitsINSA_20SM90_TMA_LOAD_IM2COLENSA_14ComposedLayoutINSA_7SwizzleILi2ELi4ELi3EEENSA_18smem_ptr_flag_bitsILi16EEENSX_INSB_IJNSB_IJNSC_ILi8EEENSC_ILi16EEEEEENSB_IJSK_SE_EEENSB_IJSE_NSC_ILi18EEEEEEEEENSB_IJNSB_IJSK_NSC_ILi256EEEEEENSB_IJSE_SZ_EEENSB_IJSZ_NSC_ILi4096EEEEEEEEEEEEEvEENS16_INSA_23SM90_TMA_LOAD_MULTICASTENS18_INS19_ILi3ELi4ELi3EEES1C_NSX_INSB_IJNSB_IJSJ_SE_EEENSB_IJS1D_NSC_ILi4EEEEEES1I_EEENSB_IJS1M_NSB_IJSJ_NSC_ILi512EEEEEENSB_IJSZ_NSC_ILi2048EEEEEEEEEEEEEvEEEENS_8epilogue10collective6detail29Sm90TmaWarpSpecializedAdapterINS29_15DefaultEpilogueISN_NSB_IJNSB_IJllllEEESE_SZ_EEES2E_NS28_6thread17LinearCombinationISN_Li1EffLNS2F_9ScaleType4KindE0ELNS_15FloatRoundStyleE2ESN_EENS_4gemm15EpilogueDefaultEEEEEvvEEEEvNT_6ParamsE,"a",@progbits
	.sectionflags	@""
	.align	4
.nv.constant0._ZN7cutlass13device_kernelINS_4conv6kernel13ConvUniversalINS1_16ConvProblemShapeILNS1_8OperatorE1ELi3EEENS1_10collective14CollectiveConvINS1_46MainloopSm90TmaGmmaWarpSpecializedImplicitGemmILS5_1ELi18ELi3EN4cute5tupleIJNSA_1CILi2EEENSC_ILi1EEESE_EEENS1_36KernelImplicitTmaWarpSpecializedSm90ELi1EEENSB_IJNSC_ILi128EEENSC_ILi64EEENSB_IJNSC_ILi32EEEEEEEEENS_6half_tESN_NSA_8TiledMMAINSA_8MMA_AtomIJNSA_4SM904GMMA25MMA_64x64x16_F32F16F16_SSILNSR_5MajorE0ELST_1ELNSR_7ScaleInE1ELSU_1EEEEEENSA_6LayoutINSB_IJSE_SE_SE_EEENSB_IJNSC_ILi0EEESZ_SZ_EEEEENSB_IJNSA_10UnderscoreES12_S12_EEEEENS7_6detail26Sm90ImplicitGemmTileTraitsINSA_20SM90_TMA_LOAD_IM2COLENSA_14ComposedLayoutINSA_7SwizzleILi2ELi4ELi3EEENSA_18smem_ptr_flag_bitsILi16EEENSX_INSB_IJNSB_IJNSC_ILi8EEENSC_ILi16EEEEEENSB_IJSK_SE_EEENSB_IJSE_NSC_ILi18EEEEEEEEENSB_IJNSB_IJSK_NSC_ILi256EEEEEENSB_IJSE_SZ_EEENSB_IJSZ_NSC_ILi4096EEEEEEEEEEEEEvEENS16_INSA_23SM90_TMA_LOAD_MULTICASTENS18_INS19_ILi3ELi4ELi3EEES1C_NSX_INSB_IJNSB_IJSJ_SE_EEENSB_IJS1D_NSC_ILi4EEEEEES1I_EEENSB_IJS1M_NSB_IJSJ_NSC_ILi512EEEEEENSB_IJSZ_NSC_ILi2048EEEEEEEEEEEEEvEEEENS_8epilogue10collective6detail29Sm90TmaWarpSpecializedAdapterINS29_15DefaultEpilogueISN_NSB_IJNSB_IJllllEEESE_SZ_EEES2E_NS28_6thread17LinearCombinationISN_Li1EffLNS2F_9ScaleType4KindE0ELNS_15FloatRoundStyleE2ESN_EENS_4gemm15EpilogueDefaultEEEEEvvEEEEvNT_6ParamsE:
	.zero		1664


//--------------------- SYMBOLS --------------------------

	.type		.nv.reservedSmem.offset0,@object
	.size		.nv.reservedSmem.offset0,0x4
